	.target	sm_100a

	.elftype	@"ET_EXEC"


//--------------------- .note.nv.tkinfo           --------------------------
	.section	.note.nv.tkinfo,"",@"SHT_NOTE"
	.sectionflags	@"SHF_NOTE_NV_TKINFO"
	.tkinfo
        /*0018*/ 	.word	0x00000002
        /*0030*/ 	.string	""
        /*0030*/ 	.string	"ptxas"
        /*0030*/ 	.string	"Cuda compilation tools, release 13.0, V13.0.88"
        /*0030*/ 	.string	"Build cuda_13.0.r13.0/compiler.36424714_0"
        /*0030*/ 	.string	"-arch sm_100a -m 64 "



//--------------------- .note.nv.cuinfo           --------------------------
	.section	.note.nv.cuinfo,"",@"SHT_NOTE"
	.sectionflags	@"SHF_NOTE_NV_CUINFO"
        /*0018*/ 	.short	0x0002
        /*001a*/ 	.short	0x0064
        /*001c*/ 	.short	0x0082
	.zero		2


//--------------------- .nv.info                  --------------------------
	.section	.nv.info,"",@"SHT_CUDA_INFO"
	.align	4


	//----- nvinfo : EIATTR_REGCOUNT
	.align		4
        /*0000*/ 	.byte	0x04, 0x2f
        /*0002*/ 	.short	(.L_12 - .L_11)
	.align		4
.L_11:
        /*0004*/ 	.word	index@(_ZN7cutlass13device_kernelIN5flash19enable_sm80_to_sm89INS1_16FlashAttnFwdSm80INS1_25CollectiveMainloopFwdSm80ILi8ELi1ELb1EN4cute5tupleIJNS5_1CILi128EEENS7_ILi112EEES8_EEELi128ENS_10bfloat16_tEfNS_4arch4Sm80ELb1ELb0ELb1ELb1ELb0ELb1ELb1ELb1EEENS1_21CollectiveEpilogueFwdINS6_IJS8_S8_S9_EEENS6_IJNS7_ILi1EEESH_SH_EEESB_SD_Li256ELb1ELb1ELb1ELb0EEENS1_36VarlenDynamicPersistentTileSchedulerILi128ELi112ELi256ELi256ELb1ELb1ELb0ELb1ELb1ELb1EEEEEEEEEvNT_6ParamsE)
        /*0008*/ 	.word	0x00000004


	//----- nvinfo : EIATTR_FRAME_SIZE
	.align		4
.L_12:
        /*000c*/ 	.byte	0x04, 0x11
        /*000e*/ 	.short	(.L_14 - .L_13)
	.align		4
.L_13:
        /*0010*/ 	.word	index@(_ZN7cutlass13device_kernelIN5flash19enable_sm80_to_sm89INS1_16FlashAttnFwdSm80INS1_25CollectiveMainloopFwdSm80ILi8ELi1ELb1EN4cute5tupleIJNS5_1CILi128EEENS7_ILi112EEES8_EEELi128ENS_10bfloat16_tEfNS_4arch4Sm80ELb1ELb0ELb1ELb1ELb0ELb1ELb1ELb1EEENS1_21CollectiveEpilogueFwdINS6_IJS8_S8_S9_EEENS6_IJNS7_ILi1EEESH_SH_EEESB_SD_Li256ELb1ELb1ELb1ELb0EEENS1_36VarlenDynamicPersistentTileSchedulerILi128ELi112ELi256ELi256ELb1ELb1ELb0ELb1ELb1ELb1EEEEEEEEEvNT_6ParamsE)
        /*0014*/ 	.word	0x00000000


	//----- nvinfo : EIATTR_REGCOUNT
	.align		4
.L_14:
        /*0018*/ 	.byte	0x04, 0x2f
        /*001a*/ 	.short	(.L_16 - .L_15)
	.align		4
.L_15:
        /*001c*/ 	.word	index@(_ZN7cutlass13device_kernelIN5flash19enable_sm80_to_sm89INS1_16FlashAttnFwdSm80INS1_25CollectiveMainloopFwdSm80ILi8ELi1ELb1EN4cute5tupleIJNS5_1CILi128EEENS7_ILi112EEES8_EEELi128ENS_10bfloat16_tEfNS_4arch4Sm80ELb1ELb0ELb1ELb1ELb0ELb0ELb1ELb1EEENS1_21CollectiveEpilogueFwdINS6_IJS8_S8_S9_EEENS6_IJNS7_ILi1EEESH_SH_EEESB_SD_Li256ELb1ELb1ELb1ELb0EEENS1_36VarlenDynamicPersistentTileSchedulerILi128ELi112ELi256ELi256ELb1ELb1ELb0ELb1ELb1ELb1EEEEEEEEEvNT_6ParamsE)
        /*0020*/ 	.word	0x00000004


	//----- nvinfo : EIATTR_FRAME_SIZE
	.align		4
.L_16:
        /*0024*/ 	.byte	0x04, 0x11
        /*0026*/ 	.short	(.L_18 - .L_17)
	.align		4
.L_17:
        /*0028*/ 	.word	index@(_ZN7cutlass13device_kernelIN5flash19enable_sm80_to_sm89INS1_16FlashAttnFwdSm80INS1_25CollectiveMainloopFwdSm80ILi8ELi1ELb1EN4cute5tupleIJNS5_1CILi128EEENS7_ILi112EEES8_EEELi128ENS_10bfloat16_tEfNS_4arch4Sm80ELb1ELb0ELb1ELb1ELb0ELb0ELb1ELb1EEENS1_21CollectiveEpilogueFwdINS6_IJS8_S8_S9_EEENS6_IJNS7_ILi1EEESH_SH_EEESB_SD_Li256ELb1ELb1ELb1ELb0EEENS1_36VarlenDynamicPersistentTileSchedulerILi128ELi112ELi256ELi256ELb1ELb1ELb0ELb1ELb1ELb1EEEEEEEEEvNT_6ParamsE)
        /*002c*/ 	.word	0x00000000


	//----- nvinfo : EIATTR_REGCOUNT
	.align		4
.L_18:
        /*0030*/ 	.byte	0x04, 0x2f
        /*0032*/ 	.short	(.L_20 - .L_19)
	.align		4
.L_19:
        /*0034*/ 	.word	index@(_ZN7cutlass13device_kernelIN5flash19enable_sm80_to_sm89INS1_16FlashAttnFwdSm80INS1_25CollectiveMainloopFwdSm80ILi4ELi1ELb0EN4cute5tupleIJNS5_1CILi128EEENS7_ILi64EEES8_EEELi128ENS_10bfloat16_tEfNS_4arch4Sm80ELb1ELb0ELb1ELb0ELb0ELb0ELb1ELb1EEENS1_21CollectiveEpilogueFwdINS6_IJS8_S8_S9_EEENS6_IJNS7_ILi1EEESH_SH_EEESB_SD_Li128ELb0ELb1ELb1ELb0EEENS1_30DynamicPersistentTileSchedulerILi128ELi128ELb1ELb1ELb0EEEEEEEEEvNT_6ParamsE)
        /*0038*/ 	.word	0x00000004


	//----- nvinfo : EIATTR_FRAME_SIZE
	.align		4
.L_20:
        /*003c*/ 	.byte	0x04, 0x11
        /*003e*/ 	.short	(.L_22 - .L_21)
	.align		4
.L_21:
        /*0040*/ 	.word	index@(_ZN7cutlass13device_kernelIN5flash19enable_sm80_to_sm89INS1_16FlashAttnFwdSm80INS1_25CollectiveMainloopFwdSm80ILi4ELi1ELb0EN4cute5tupleIJNS5_1CILi128EEENS7_ILi64EEES8_EEELi128ENS_10bfloat16_tEfNS_4arch4Sm80ELb1ELb0ELb1ELb0ELb0ELb0ELb1ELb1EEENS1_21CollectiveEpilogueFwdINS6_IJS8_S8_S9_EEENS6_IJNS7_ILi1EEESH_SH_EEESB_SD_Li128ELb0ELb1ELb1ELb0EEENS1_30DynamicPersistentTileSchedulerILi128ELi128ELb1ELb1ELb0EEEEEEEEEvNT_6ParamsE)
        /*0044*/ 	.word	0x00000000


	//----- nvinfo : EIATTR_REGCOUNT
	.align		4
.L_22:
        /*0048*/ 	.byte	0x04, 0x2f
        /*004a*/ 	.short	(.L_24 - .L_23)
	.align		4
.L_23:
        /*004c*/ 	.word	index@(_ZN7cutlass13device_kernelIN5flash19enable_sm80_to_sm89INS1_16FlashAttnFwdSm80INS1_25CollectiveMainloopFwdSm80ILi8ELi1ELb1EN4cute5tupleIJNS5_1CILi128EEENS7_ILi96EEES8_EEELi128ENS_10bfloat16_tEfNS_4arch4Sm80ELb0ELb1ELb1ELb1ELb0ELb1ELb1ELb1EEENS1_21CollectiveEpilogueFwdINS6_IJS8_S8_S9_EEENS6_IJNS7_ILi1EEESH_SH_EEESB_SD_Li256ELb1ELb1ELb1ELb0EEENS1_36VarlenDynamicPersistentTileSchedulerILi128ELi96ELi256ELi256ELb1ELb1ELb0ELb1ELb0ELb1EEEEEEEEEvNT_6ParamsE)
        /*0050*/ 	.word	0x00000004


	//----- nvinfo : EIATTR_FRAME_SIZE
	.align		4
.L_24:
        /*0054*/ 	.byte	0x04, 0x11
        /*0056*/ 	.short	(.L_26 - .L_25)
	.align		4
.L_25:
        /*0058*/ 	.word	index@(_ZN7cutlass13device_kernelIN5flash19enable_sm80_to_sm89INS1_16FlashAttnFwdSm80INS1_25CollectiveMainloopFwdSm80ILi8ELi1ELb1EN4cute5tupleIJNS5_1CILi128EEENS7_ILi96EEES8_EEELi128ENS_10bfloat16_tEfNS_4arch4Sm80ELb0ELb1ELb1ELb1ELb0ELb1ELb1ELb1EEENS1_21CollectiveEpilogueFwdINS6_IJS8_S8_S9_EEENS6_IJNS7_ILi1EEESH_SH_EEESB_SD_Li256ELb1ELb1ELb1ELb0EEENS1_36VarlenDynamicPersistentTileSchedulerILi128ELi96ELi256ELi256ELb1ELb1ELb0ELb1ELb0ELb1EEEEEEEEEvNT_6ParamsE)
        /*005c*/ 	.word	0x00000000


	//----- nvinfo : EIATTR_REGCOUNT
	.align		4
.L_26:
        /*0060*/ 	.byte	0x04, 0x2f
        /*0062*/ 	.short	(.L_28 - .L_27)
	.align		4
.L_27:
        /*0064*/ 	.word	index@(_ZN7cutlass13device_kernelIN5flash19enable_sm80_to_sm89INS1_16FlashAttnFwdSm80INS1_25CollectiveMainloopFwdSm80ILi8ELi1ELb1EN4cute5tupleIJNS5_1CILi128EEENS7_ILi96EEES8_EEELi128ENS_10bfloat16_tEfNS_4arch4Sm80ELb0ELb1ELb1ELb1ELb0ELb0ELb1ELb1EEENS1_21CollectiveEpilogueFwdINS6_IJS8_S8_S9_EEENS6_IJNS7_ILi1EEESH_SH_EEESB_SD_Li256ELb1ELb1ELb1ELb0EEENS1_36VarlenDynamicPersistentTileSchedulerILi128ELi96ELi256ELi256ELb1ELb1ELb0ELb1ELb0ELb1EEEEEEEEEvNT_6ParamsE)
        /*0068*/ 	.word	0x00000004


	//----- nvinfo : EIATTR_FRAME_SIZE
	.align		4
.L_28:
        /*006c*/ 	.byte	0x04, 0x11
        /*006e*/ 	.short	(.L_30 - .L_29)
	.align		4
.L_29:
        /*0070*/ 	.word	index@(_ZN7cutlass13device_kernelIN5flash19enable_sm80_to_sm89INS1_16FlashAttnFwdSm80INS1_25CollectiveMainloopFwdSm80ILi8ELi1ELb1EN4cute5tupleIJNS5_1CILi128EEENS7_ILi96EEES8_EEELi128ENS_10bfloat16_tEfNS_4arch4Sm80ELb0ELb1ELb1ELb1ELb0ELb0ELb1ELb1EEENS1_21CollectiveEpilogueFwdINS6_IJS8_S8_S9_EEENS6_IJNS7_ILi1EEESH_SH_EEESB_SD_Li256ELb1ELb1ELb1ELb0EEENS1_36VarlenDynamicPersistentTileSchedulerILi128ELi96ELi256ELi256ELb1ELb1ELb0ELb1ELb0ELb1EEEEEEEEEvNT_6ParamsE)
        /*0074*/ 	.word	0x00000000


	//----- nvinfo : EIATTR_REGCOUNT
	.align		4
.L_30:
        /*0078*/ 	.byte	0x04, 0x2f
        /*007a*/ 	.short	(.L_32 - .L_31)
	.align		4
.L_31:
        /*007c*/ 	.word	index@(_ZN7cutlass13device_kernelIN5flash19enable_sm80_to_sm89INS1_16FlashAttnFwdSm80INS1_25CollectiveMainloopFwdSm80ILi4ELi1ELb0EN4cute5tupleIJNS5_1CILi128EEENS7_ILi48EEES8_EEELi128ENS_10bfloat16_tEfNS_4arch4Sm80ELb0ELb1ELb1ELb0ELb0ELb0ELb1ELb1EEENS1_21CollectiveEpilogueFwdINS6_IJS8_S8_S9_EEENS6_IJNS7_ILi1EEESH_SH_EEESB_SD_Li128ELb0ELb1ELb1ELb0EEENS1_19SingleTileSchedulerILb0ELb1ELb1ELi128EEEEEEEEEvNT_6ParamsE)
        /*0080*/ 	.word	0x00000004


	//----- nvinfo : EIATTR_FRAME_SIZE
	.align		4
.L_32:
        /*0084*/ 	.byte	0x04, 0x11
        /*0086*/ 	.short	(.L_34 - .L_33)
	.align		4
.L_33:
        /*0088*/ 	.word	index@(_ZN7cutlass13device_kernelIN5flash19enable_sm80_to_sm89INS1_16FlashAttnFwdSm80INS1_25CollectiveMainloopFwdSm80ILi4ELi1ELb0EN4cute5tupleIJNS5_1CILi128EEENS7_ILi48EEES8_EEELi128ENS_10bfloat16_tEfNS_4arch4Sm80ELb0ELb1ELb1ELb0ELb0ELb0ELb1ELb1EEENS1_21CollectiveEpilogueFwdINS6_IJS8_S8_S9_EEENS6_IJNS7_ILi1EEESH_SH_EEESB_SD_Li128ELb0ELb1ELb1ELb0EEENS1_19SingleTileSchedulerILb0ELb1ELb1ELi128EEEEEEEEEvNT_6ParamsE)
        /*008c*/ 	.word	0x00000000


	//----- nvinfo : EIATTR_REGCOUNT
	.align		4
.L_34:
        /*0090*/ 	.byte	0x04, 0x2f
        /*0092*/ 	.short	(.L_36 - .L_35)
	.align		4
.L_35:
        /*0094*/ 	.word	index@(_ZN7cutlass13device_kernelIN5flash19enable_sm80_to_sm89INS1_16FlashAttnFwdSm80INS1_25CollectiveMainloopFwdSm80ILi8ELi1ELb1EN4cute5tupleIJNS5_1CILi128EEENS7_ILi112EEES8_EEELi128ENS_10bfloat16_tEfNS_4arch4Sm80ELb0ELb0ELb1ELb1ELb0ELb1ELb1ELb1EEENS1_21CollectiveEpilogueFwdINS6_IJS8_S8_S9_EEENS6_IJNS7_ILi1EEESH_SH_EEESB_SD_Li256ELb1ELb1ELb1ELb0EEENS1_36VarlenDynamicPersistentTileSchedulerILi128ELi112ELi256ELi256ELb1ELb1ELb0ELb0ELb1ELb1EEEEEEEEEvNT_6ParamsE)
        /*0098*/ 	.word	0x00000004


	//----- nvinfo : EIATTR_FRAME_SIZE
	.align		4
.L_36:
        /*009c*/ 	.byte	0x04, 0x11
        /*009e*/ 	.short	(.L_38 - .L_37)
	.align		4
.L_37:
        /*00a0*/ 	.word	index@(_ZN7cutlass13device_kernelIN5flash19enable_sm80_to_sm89INS1_16FlashAttnFwdSm80INS1_25CollectiveMainloopFwdSm80ILi8ELi1ELb1EN4cute5tupleIJNS5_1CILi128EEENS7_ILi112EEES8_EEELi128ENS_10bfloat16_tEfNS_4arch4Sm80ELb0ELb0ELb1ELb1ELb0ELb1ELb1ELb1EEENS1_21CollectiveEpilogueFwdINS6_IJS8_S8_S9_EEENS6_IJNS7_ILi1EEESH_SH_EEESB_SD_Li256ELb1ELb1ELb1ELb0EEENS1_36VarlenDynamicPersistentTileSchedulerILi128ELi112ELi256ELi256ELb1ELb1ELb0ELb0ELb1ELb1EEEEEEEEEvNT_6ParamsE)
        /*00a4*/ 	.word	0x00000000


	//----- nvinfo : EIATTR_REGCOUNT
	.align		4
.L_38:
        /*00a8*/ 	.byte	0x04, 0x2f
        /*00aa*/ 	.short	(.L_40 - .L_39)
	.align		4
.L_39:
        /*00ac*/ 	.word	index@(_ZN7cutlass13device_kernelIN5flash19enable_sm80_to_sm89INS1_16FlashAttnFwdSm80INS1_25CollectiveMainloopFwdSm80ILi8ELi1ELb1EN4cute5tupleIJNS5_1CILi128EEENS7_ILi112EEES8_EEELi128ENS_10bfloat16_tEfNS_4arch4Sm80ELb0ELb0ELb1ELb1ELb0ELb0ELb1ELb1EEENS1_21CollectiveEpilogueFwdINS6_IJS8_S8_S9_EEENS6_IJNS7_ILi1EEESH_SH_EEESB_SD_Li256ELb1ELb1ELb1ELb0EEENS1_36VarlenDynamicPersistentTileSchedulerILi128ELi112ELi256ELi256ELb1ELb1ELb0ELb0ELb1ELb1EEEEEEEEEvNT_6ParamsE)
        /*00b0*/ 	.word	0x00000004


	//----- nvinfo : EIATTR_FRAME_SIZE
	.align		4
.L_40:
        /*00b4*/ 	.byte	0x04, 0x11
        /*00b6*/ 	.short	(.L_42 - .L_41)
	.align		4
.L_41:
        /*00b8*/ 	.word	index@(_ZN7cutlass13device_kernelIN5flash19enable_sm80_to_sm89INS1_16FlashAttnFwdSm80INS1_25CollectiveMainloopFwdSm80ILi8ELi1ELb1EN4cute5tupleIJNS5_1CILi128EEENS7_ILi112EEES8_EEELi128ENS_10bfloat16_tEfNS_4arch4Sm80ELb0ELb0ELb1ELb1ELb0ELb0ELb1ELb1EEENS1_21CollectiveEpilogueFwdINS6_IJS8_S8_S9_EEENS6_IJNS7_ILi1EEESH_SH_EEESB_SD_Li256ELb1ELb1ELb1ELb0EEENS1_36VarlenDynamicPersistentTileSchedulerILi128ELi112ELi256ELi256ELb1ELb1ELb0ELb0ELb1ELb1EEEEEEEEEvNT_6ParamsE)
        /*00bc*/ 	.word	0x00000000


	//----- nvinfo : EIATTR_REGCOUNT
	.align		4
.L_42:
        /*00c0*/ 	.byte	0x04, 0x2f
        /*00c2*/ 	.short	(.L_44 - .L_43)
	.align		4
.L_43:
        /*00c4*/ 	.word	index@(_ZN7cutlass13device_kernelIN5flash19enable_sm80_to_sm89INS1_16FlashAttnFwdSm80INS1_25CollectiveMainloopFwdSm80ILi4ELi1ELb0EN4cute5tupleIJNS5_1CILi128EEENS7_ILi64EEES8_EEELi128ENS_10bfloat16_tEfNS_4arch4Sm80ELb0ELb0ELb1ELb0ELb0ELb0ELb1ELb1EEENS1_21CollectiveEpilogueFwdINS6_IJS8_S8_S9_EEENS6_IJNS7_ILi1EEESH_SH_EEESB_SD_Li128ELb0ELb1ELb1ELb0EEENS1_19SingleTileSchedulerILb0ELb1ELb1ELi128EEEEEEEEEvNT_6ParamsE)
        /*00c8*/ 	.word	0x00000004


	//----- nvinfo : EIATTR_FRAME_SIZE
	.align		4
.L_44:
        /*00cc*/ 	.byte	0x04, 0x11
        /*00ce*/ 	.short	(.L_46 - .L_45)
	.align		4
.L_45:
        /*00d0*/ 	.word	index@(_ZN7cutlass13device_kernelIN5flash19enable_sm80_to_sm89INS1_16FlashAttnFwdSm80INS1_25CollectiveMainloopFwdSm80ILi4ELi1ELb0EN4cute5tupleIJNS5_1CILi128EEENS7_ILi64EEES8_EEELi128ENS_10bfloat16_tEfNS_4arch4Sm80ELb0ELb0ELb1ELb0ELb0ELb0ELb1ELb1EEENS1_21CollectiveEpilogueFwdINS6_IJS8_S8_S9_EEENS6_IJNS7_ILi1EEESH_SH_EEESB_SD_Li128ELb0ELb1ELb1ELb0EEENS1_19SingleTileSchedulerILb0ELb1ELb1ELi128EEEEEEEEEvNT_6ParamsE)
        /*00d4*/ 	.word	0x00000000


	//----- nvinfo : EIATTR_REGCOUNT
	.align		4
.L_46:
        /*00d8*/ 	.byte	0x04, 0x2f
        /*00da*/ 	.short	(.L_48 - .L_47)
	.align		4
.L_47:
        /*00dc*/ 	.word	index@(_ZN7cutlass13device_kernelIN5flash19enable_sm80_to_sm89INS1_16FlashAttnFwdSm80INS1_25CollectiveMainloopFwdSm80ILi8ELi1ELb1EN4cute5tupleIJNS5_1CILi128EEES8_S8_EEELi128ENS_10bfloat16_tEfNS_4arch4Sm80ELb1ELb0ELb1ELb0ELb0ELb0ELb1ELb1EEENS1_21CollectiveEpilogueFwdIS9_NS6_IJNS7_ILi1EEESF_SF_EEESA_SC_Li256ELb0ELb1ELb1ELb0EEENS1_30DynamicPersistentTileSchedulerILi256ELi256ELb1ELb1ELb0EEEEEEEEEvNT_6ParamsE)
        /*00e0*/ 	.word	0x00000004


	//----- nvinfo : EIATTR_FRAME_SIZE
	.align		4
.L_48:
        /*00e4*/ 	.byte	0x04, 0x11
        /*00e6*/ 	.short	(.L_50 - .L_49)
	.align		4
.L_49:
        /*00e8*/ 	.word	index@(_ZN7cutlass13device_kernelIN5flash19enable_sm80_to_sm89INS1_16FlashAttnFwdSm80INS1_25CollectiveMainloopFwdSm80ILi8ELi1ELb1EN4cute5tupleIJNS5_1CILi128EEES8_S8_EEELi128ENS_10bfloat16_tEfNS_4arch4Sm80ELb1ELb0ELb1ELb0ELb0ELb0ELb1ELb1EEENS1_21CollectiveEpilogueFwdIS9_NS6_IJNS7_ILi1EEESF_SF_EEESA_SC_Li256ELb0ELb1ELb1ELb0EEENS1_30DynamicPersistentTileSchedulerILi256ELi256ELb1ELb1ELb0EEEEEEEEEvNT_6ParamsE)
        /*00ec*/ 	.word	0x00000000


	//----- nvinfo : EIATTR_REGCOUNT
	.align		4
.L_50:
        /*00f0*/ 	.byte	0x04, 0x2f
        /*00f2*/ 	.short	(.L_52 - .L_51)
	.align		4
.L_51:
        /*00f4*/ 	.word	index@(_ZN7cutlass13device_kernelIN5flash19enable_sm80_to_sm89INS1_16FlashAttnFwdSm80INS1_25CollectiveMainloopFwdSm80ILi8ELi1ELb1EN4cute5tupleIJNS5_1CILi128EEENS7_ILi96EEES8_EEELi128ENS_10bfloat16_tEfNS_4arch4Sm80ELb0ELb1ELb1ELb0ELb0ELb0ELb1ELb1EEENS1_21CollectiveEpilogueFwdINS6_IJS8_S8_S9_EEENS6_IJNS7_ILi1EEESH_SH_EEESB_SD_Li256ELb0ELb1ELb1ELb0EEENS1_19SingleTileSchedulerILb0ELb1ELb1ELi128EEEEEEEEEvNT_6ParamsE)
        /*00f8*/ 	.word	0x00000004


	//----- nvinfo : EIATTR_FRAME_SIZE
	.align		4
.L_52:
        /*00fc*/ 	.byte	0x04, 0x11
        /*00fe*/ 	.short	(.L_54 - .L_53)
	.align		4
.L_53:
        /*0100*/ 	.word	index@(_ZN7cutlass13device_kernelIN5flash19enable_sm80_to_sm89INS1_16FlashAttnFwdSm80INS1_25CollectiveMainloopFwdSm80ILi8ELi1ELb1EN4cute5tupleIJNS5_1CILi128EEENS7_ILi96EEES8_EEELi128ENS_10bfloat16_tEfNS_4arch4Sm80ELb0ELb1ELb1ELb0ELb0ELb0ELb1ELb1EEENS1_21CollectiveEpilogueFwdINS6_IJS8_S8_S9_EEENS6_IJNS7_ILi1EEESH_SH_EEESB_SD_Li256ELb0ELb1ELb1ELb0EEENS1_19SingleTileSchedulerILb0ELb1ELb1ELi128EEEEEEEEEvNT_6ParamsE)
        /*0104*/ 	.word	0x00000000


	//----- nvinfo : EIATTR_REGCOUNT
	.align		4
.L_54:
        /*0108*/ 	.byte	0x04, 0x2f
        /*010a*/ 	.short	(.L_56 - .L_55)
	.align		4
.L_55:
        /*010c*/ 	.word	index@(_ZN7cutlass13device_kernelIN5flash19enable_sm80_to_sm89INS1_16FlashAttnFwdSm80INS1_25CollectiveMainloopFwdSm80ILi8ELi1ELb1EN4cute5tupleIJNS5_1CILi128EEES8_S8_EEELi128ENS_10bfloat16_tEfNS_4arch4Sm80ELb0ELb0ELb1ELb0ELb0ELb0ELb1ELb1EEENS1_21CollectiveEpilogueFwdIS9_NS6_IJNS7_ILi1EEESF_SF_EEESA_SC_Li256ELb0ELb1ELb1ELb0EEENS1_19SingleTileSchedulerILb0ELb1ELb1ELi128EEEEEEEEEvNT_6ParamsE)
        /*0110*/ 	.word	0x00000004


	//----- nvinfo : EIATTR_FRAME_SIZE
	.align		4
.L_56:
        /*0114*/ 	.byte	0x04, 0x11
        /*0116*/ 	.short	(.L_58 - .L_57)
	.align		4
.L_57:
        /*0118*/ 	.word	index@(_ZN7cutlass13device_kernelIN5flash19enable_sm80_to_sm89INS1_16FlashAttnFwdSm80INS1_25CollectiveMainloopFwdSm80ILi8ELi1ELb1EN4cute5tupleIJNS5_1CILi128EEES8_S8_EEELi128ENS_10bfloat16_tEfNS_4arch4Sm80ELb0ELb0ELb1ELb0ELb0ELb0ELb1ELb1EEENS1_21CollectiveEpilogueFwdIS9_NS6_IJNS7_ILi1EEESF_SF_EEESA_SC_Li256ELb0ELb1ELb1ELb0EEENS1_19SingleTileSchedulerILb0ELb1ELb1ELi128EEEEEEEEEvNT_6ParamsE)
        /*011c*/ 	.word	0x00000000


	//----- nvinfo : EIATTR_MIN_STACK_SIZE
	.align		4
.L_58:
        /*0120*/ 	.byte	0x04, 0x12
        /*0122*/ 	.short	(.L_60 - .L_59)
	.align		4
.L_59:
        /*0124*/ 	.word	index@(_ZN7cutlass13device_kernelIN5flash19enable_sm80_to_sm89INS1_16FlashAttnFwdSm80INS1_25CollectiveMainloopFwdSm80ILi8ELi1ELb1EN4cute5tupleIJNS5_1CILi128EEES8_S8_EEELi128ENS_10bfloat16_tEfNS_4arch4Sm80ELb0ELb0ELb1ELb0ELb0ELb0ELb1ELb1EEENS1_21CollectiveEpilogueFwdIS9_NS6_IJNS7_ILi1EEESF_SF_EEESA_SC_Li256ELb0ELb1ELb1ELb0EEENS1_19SingleTileSchedulerILb0ELb1ELb1ELi128EEEEEEEEEvNT_6ParamsE)
        /*0128*/ 	.word	0x00000000


	//----- nvinfo : EIATTR_MIN_STACK_SIZE
	.align		4
.L_60:
        /*012c*/ 	.byte	0x04, 0x12
        /*012e*/ 	.short	(.L_62 - .L_61)
	.align		4
.L_61:
        /*0130*/ 	.word	index@(_ZN7cutlass13device_kernelIN5flash19enable_sm80_to_sm89INS1_16FlashAttnFwdSm80INS1_25CollectiveMainloopFwdSm80ILi8ELi1ELb1EN4cute5tupleIJNS5_1CILi128EEENS7_ILi96EEES8_EEELi128ENS_10bfloat16_tEfNS_4arch4Sm80ELb0ELb1ELb1ELb0ELb0ELb0ELb1ELb1EEENS1_21CollectiveEpilogueFwdINS6_IJS8_S8_S9_EEENS6_IJNS7_ILi1EEESH_SH_EEESB_SD_Li256ELb0ELb1ELb1ELb0EEENS1_19SingleTileSchedulerILb0ELb1ELb1ELi128EEEEEEEEEvNT_6ParamsE)
        /*0134*/ 	.word	0x00000000


	//----- nvinfo : EIATTR_MIN_STACK_SIZE
	.align		4
.L_62:
        /*0138*/ 	.byte	0x04, 0x12
        /*013a*/ 	.short	(.L_64 - .L_63)
	.align		4
.L_63:
        /*013c*/ 	.word	index@(_ZN7cutlass13device_kernelIN5flash19enable_sm80_to_sm89INS1_16FlashAttnFwdSm80INS1_25CollectiveMainloopFwdSm80ILi8ELi1ELb1EN4cute5tupleIJNS5_1CILi128EEES8_S8_EEELi128ENS_10bfloat16_tEfNS_4arch4Sm80ELb1ELb0ELb1ELb0ELb0ELb0ELb1ELb1EEENS1_21CollectiveEpilogueFwdIS9_NS6_IJNS7_ILi1EEESF_SF_EEESA_SC_Li256ELb0ELb1ELb1ELb0EEENS1_30DynamicPersistentTileSchedulerILi256ELi256ELb1ELb1ELb0EEEEEEEEEvNT_6ParamsE)
        /*0140*/ 	.word	0x00000000


	//----- nvinfo : EIATTR_MIN_STACK_SIZE
	.align		4
.L_64:
        /*0144*/ 	.byte	0x04, 0x12
        /*0146*/ 	.short	(.L_66 - .L_65)
	.align		4
.L_65:
        /*0148*/ 	.word	index@(_ZN7cutlass13device_kernelIN5flash19enable_sm80_to_sm89INS1_16FlashAttnFwdSm80INS1_25CollectiveMainloopFwdSm80ILi4ELi1ELb0EN4cute5tupleIJNS5_1CILi128EEENS7_ILi64EEES8_EEELi128ENS_10bfloat16_tEfNS_4arch4Sm80ELb0ELb0ELb1ELb0ELb0ELb0ELb1ELb1EEENS1_21CollectiveEpilogueFwdINS6_IJS8_S8_S9_EEENS6_IJNS7_ILi1EEESH_SH_EEESB_SD_Li128ELb0ELb1ELb1ELb0EEENS1_19SingleTileSchedulerILb0ELb1ELb1ELi128EEEEEEEEEvNT_6ParamsE)
        /*014c*/ 	.word	0x00000000


	//----- nvinfo : EIATTR_MIN_STACK_SIZE
	.align		4
.L_66:
        /*0150*/ 	.byte	0x04, 0x12
        /*0152*/ 	.short	(.L_68 - .L_67)
	.align		4
.L_67:
        /*0154*/ 	.word	index@(_ZN7cutlass13device_kernelIN5flash19enable_sm80_to_sm89INS1_16FlashAttnFwdSm80INS1_25CollectiveMainloopFwdSm80ILi8ELi1ELb1EN4cute5tupleIJNS5_1CILi128EEENS7_ILi112EEES8_EEELi128ENS_10bfloat16_tEfNS_4arch4Sm80ELb0ELb0ELb1ELb1ELb0ELb0ELb1ELb1EEENS1_21CollectiveEpilogueFwdINS6_IJS8_S8_S9_EEENS6_IJNS7_ILi1EEESH_SH_EEESB_SD_Li256ELb1ELb1ELb1ELb0EEENS1_36VarlenDynamicPersistentTileSchedulerILi128ELi112ELi256ELi256ELb1ELb1ELb0ELb0ELb1ELb1EEEEEEEEEvNT_6ParamsE)
        /*0158*/ 	.word	0x00000000


	//----- nvinfo : EIATTR_MIN_STACK_SIZE
	.align		4
.L_68:
        /*015c*/ 	.byte	0x04, 0x12
        /*015e*/ 	.short	(.L_70 - .L_69)
	.align		4
.L_69:
        /*0160*/ 	.word	index@(_ZN7cutlass13device_kernelIN5flash19enable_sm80_to_sm89INS1_16FlashAttnFwdSm80INS1_25CollectiveMainloopFwdSm80ILi8ELi1ELb1EN4cute5tupleIJNS5_1CILi128EEENS7_ILi112EEES8_EEELi128ENS_10bfloat16_tEfNS_4arch4Sm80ELb0ELb0ELb1ELb1ELb0ELb1ELb1ELb1EEENS1_21CollectiveEpilogueFwdINS6_IJS8_S8_S9_EEENS6_IJNS7_ILi1EEESH_SH_EEESB_SD_Li256ELb1ELb1ELb1ELb0EEENS1_36VarlenDynamicPersistentTileSchedulerILi128ELi112ELi256ELi256ELb1ELb1ELb0ELb0ELb1ELb1EEEEEEEEEvNT_6ParamsE)
        /*0164*/ 	.word	0x00000000


	//----- nvinfo : EIATTR_MIN_STACK_SIZE
	.align		4
.L_70:
        /*0168*/ 	.byte	0x04, 0x12
        /*016a*/ 	.short	(.L_72 - .L_71)
	.align		4
.L_71:
        /*016c*/ 	.word	index@(_ZN7cutlass13device_kernelIN5flash19enable_sm80_to_sm89INS1_16FlashAttnFwdSm80INS1_25CollectiveMainloopFwdSm80ILi4ELi1ELb0EN4cute5tupleIJNS5_1CILi128EEENS7_ILi48EEES8_EEELi128ENS_10bfloat16_tEfNS_4arch4Sm80ELb0ELb1ELb1ELb0ELb0ELb0ELb1ELb1EEENS1_21CollectiveEpilogueFwdINS6_IJS8_S8_S9_EEENS6_IJNS7_ILi1EEESH_SH_EEESB_SD_Li128ELb0ELb1ELb1ELb0EEENS1_19SingleTileSchedulerILb0ELb1ELb1ELi128EEEEEEEEEvNT_6ParamsE)
        /*0170*/ 	.word	0x00000000


	//----- nvinfo : EIATTR_MIN_STACK_SIZE
	.align		4
.L_72:
        /*0174*/ 	.byte	0x04, 0x12
        /*0176*/ 	.short	(.L_74 - .L_73)
	.align		4
.L_73:
        /*0178*/ 	.word	index@(_ZN7cutlass13device_kernelIN5flash19enable_sm80_to_sm89INS1_16FlashAttnFwdSm80INS1_25CollectiveMainloopFwdSm80ILi8ELi1ELb1EN4cute5tupleIJNS5_1CILi128EEENS7_ILi96EEES8_EEELi128ENS_10bfloat16_tEfNS_4arch4Sm80ELb0ELb1ELb1ELb1ELb0ELb0ELb1ELb1EEENS1_21CollectiveEpilogueFwdINS6_IJS8_S8_S9_EEENS6_IJNS7_ILi1EEESH_SH_EEESB_SD_Li256ELb1ELb1ELb1ELb0EEENS1_36VarlenDynamicPersistentTileSchedulerILi128ELi96ELi256ELi256ELb1ELb1ELb0ELb1ELb0ELb1EEEEEEEEEvNT_6ParamsE)
        /*017c*/ 	.word	0x00000000


	//----- nvinfo : EIATTR_MIN_STACK_SIZE
	.align		4
.L_74:
        /*0180*/ 	.byte	0x04, 0x12
        /*0182*/ 	.short	(.L_76 - .L_75)
	.align		4
.L_75:
        /*0184*/ 	.word	index@(_ZN7cutlass13device_kernelIN5flash19enable_sm80_to_sm89INS1_16FlashAttnFwdSm80INS1_25CollectiveMainloopFwdSm80ILi8ELi1ELb1EN4cute5tupleIJNS5_1CILi128EEENS7_ILi96EEES8_EEELi128ENS_10bfloat16_tEfNS_4arch4Sm80ELb0ELb1ELb1ELb1ELb0ELb1ELb1ELb1EEENS1_21CollectiveEpilogueFwdINS6_IJS8_S8_S9_EEENS6_IJNS7_ILi1EEESH_SH_EEESB_SD_Li256ELb1ELb1ELb1ELb0EEENS1_36VarlenDynamicPersistentTileSchedulerILi128ELi96ELi256ELi256ELb1ELb1ELb0ELb1ELb0ELb1EEEEEEEEEvNT_6ParamsE)
        /*0188*/ 	.word	0x00000000


	//----- nvinfo : EIATTR_MIN_STACK_SIZE
	.align		4
.L_76:
        /*018c*/ 	.byte	0x04, 0x12
        /*018e*/ 	.short	(.L_78 - .L_77)
	.align		4
.L_77:
        /*0190*/ 	.word	index@(_ZN7cutlass13device_kernelIN5flash19enable_sm80_to_sm89INS1_16FlashAttnFwdSm80INS1_25CollectiveMainloopFwdSm80ILi4ELi1ELb0EN4cute5tupleIJNS5_1CILi128EEENS7_ILi64EEES8_EEELi128ENS_10bfloat16_tEfNS_4arch4Sm80ELb1ELb0ELb1ELb0ELb0ELb0ELb1ELb1EEENS1_21CollectiveEpilogueFwdINS6_IJS8_S8_S9_EEENS6_IJNS7_ILi1EEESH_SH_EEESB_SD_Li128ELb0ELb1ELb1ELb0EEENS1_30DynamicPersistentTileSchedulerILi128ELi128ELb1ELb1ELb0EEEEEEEEEvNT_6ParamsE)
        /*0194*/ 	.word	0x00000000


	//----- nvinfo : EIATTR_MIN_STACK_SIZE
	.align		4
.L_78:
        /*0198*/ 	.byte	0x04, 0x12
        /*019a*/ 	.short	(.L_80 - .L_79)
	.align		4
.L_79:
        /*019c*/ 	.word	index@(_ZN7cutlass13device_kernelIN5flash19enable_sm80_to_sm89INS1_16FlashAttnFwdSm80INS1_25CollectiveMainloopFwdSm80ILi8ELi1ELb1EN4cute5tupleIJNS5_1CILi128EEENS7_ILi112EEES8_EEELi128ENS_10bfloat16_tEfNS_4arch4Sm80ELb1ELb0ELb1ELb1ELb0ELb0ELb1ELb1EEENS1_21CollectiveEpilogueFwdINS6_IJS8_S8_S9_EEENS6_IJNS7_ILi1EEESH_SH_EEESB_SD_Li256ELb1ELb1ELb1ELb0EEENS1_36VarlenDynamicPersistentTileSchedulerILi128ELi112ELi256ELi256ELb1ELb1ELb0ELb1ELb1ELb1EEEEEEEEEvNT_6ParamsE)
        /*01a0*/ 	.word	0x00000000


	//----- nvinfo : EIATTR_MIN_STACK_SIZE
	.align		4
.L_80:
        /*01a4*/ 	.byte	0x04, 0x12
        /*01a6*/ 	.short	(.L_82 - .L_81)
	.align		4
.L_81:
        /*01a8*/ 	.word	index@(_ZN7cutlass13device_kernelIN5flash19enable_sm80_to_sm89INS1_16FlashAttnFwdSm80INS1_25CollectiveMainloopFwdSm80ILi8ELi1ELb1EN4cute5tupleIJNS5_1CILi128EEENS7_ILi112EEES8_EEELi128ENS_10bfloat16_tEfNS_4arch4Sm80ELb1ELb0ELb1ELb1ELb0ELb1ELb1ELb1EEENS1_21CollectiveEpilogueFwdINS6_IJS8_S8_S9_EEENS6_IJNS7_ILi1EEESH_SH_EEESB_SD_Li256ELb1ELb1ELb1ELb0EEENS1_36VarlenDynamicPersistentTileSchedulerILi128ELi112ELi256ELi256ELb1ELb1ELb0ELb1ELb1ELb1EEEEEEEEEvNT_6ParamsE)
        /*01ac*/ 	.word	0x00000000
.L_82:


//--------------------- .nv.compat                --------------------------
	.section	.nv.compat,"",@"SHT_CUDA_COMPAT_INFO"
	.align	4
        /*0000*/ 	.byte	0x02, 0x09, 0x01, 0x00, 0x02, 0x02, 0x01, 0x00, 0x02, 0x05, 0x05, 0x00, 0x03, 0x07, 0x01, 0x01
        /*0010*/ 	.byte	0x02, 0x03, 0x00, 0x00, 0x02, 0x06, 0x01, 0x00, 0x04, 0x0b, 0x08, 0x00, 0x09, 0x00, 0x00, 0x00
        /*0020*/ 	.byte	0x00, 0x00, 0x00, 0x00


//--------------------- .nv.info._ZN7cutlass13device_kernelIN5flash19enable_sm80_to_sm89INS1_16FlashAttnFwdSm80INS1_25CollectiveMainloopFwdSm80ILi8ELi1ELb1EN4cute5tupleIJNS5_1CILi128EEES8_S8_EEELi128ENS_10bfloat16_tEfNS_4arch4Sm80ELb0ELb0ELb1ELb0ELb0ELb0ELb1ELb1EEENS1_21CollectiveEpilogueFwdIS9_NS6_IJNS7_ILi1EEESF_SF_EEESA_SC_Li256ELb0ELb1ELb1ELb0EEENS1_19SingleTileSchedulerILb0ELb1ELb1ELi128EEEEEEEEEvNT_6ParamsE --------------------------
	.section	.nv.info._ZN7cutlass13device_kernelIN5flash19enable_sm80_to_sm89INS1_16FlashAttnFwdSm80INS1_25CollectiveMainloopFwdSm80ILi8ELi1ELb1EN4cute5tupleIJNS5_1CILi128EEES8_S8_EEELi128ENS_10bfloat16_tEfNS_4arch4Sm80ELb0ELb0ELb1ELb0ELb0ELb0ELb1ELb1EEENS1_21CollectiveEpilogueFwdIS9_NS6_IJNS7_ILi1EEESF_SF_EEESA_SC_Li256ELb0ELb1ELb1ELb0EEENS1_19SingleTileSchedulerILb0ELb1ELb1ELi128EEEEEEEEEvNT_6ParamsE,"",@"SHT_CUDA_INFO"
	.sectionflags	@""
	.align	4


	//----- nvinfo : EIATTR_CUDA_API_VERSION
	.align		4
        /*0000*/ 	.byte	0x04, 0x37
        /*0002*/ 	.short	(.L_84 - .L_83)
.L_83:
        /*0004*/ 	.word	0x00000082


	//----- nvinfo : EIATTR_KPARAM_INFO
	.align		4
.L_84:
        /*0008*/ 	.byte	0x04, 0x17
        /*000a*/ 	.short	(.L_86 - .L_85)
.L_85:
        /*000c*/ 	.word	0x00000000
        /*0010*/ 	.short	0x0000
        /*0012*/ 	.short	0x0000
        /*0014*/ 	.byte	0x00, 0xf0, 0x61, 0x10


	//----- nvinfo : EIATTR_SPARSE_MMA_MASK
	.align		4
.L_86:
        /*0018*/ 	.byte	0x03, 0x50
        /*001a*/ 	.short	0x0000


	//----- nvinfo : EIATTR_MAXREG_COUNT
	.align		4
        /*001c*/ 	.byte	0x03, 0x1b
        /*001e*/ 	.short	0x00ff


	//----- nvinfo : EIATTR_MERCURY_ISA_VERSION
	.align		4
        /*0020*/ 	.byte	0x03, 0x5f
        /*0022*/ 	.short	0x0101


	//----- nvinfo : EIATTR_VRC_CTA_INIT_COUNT
	.align		4
        /*0024*/ 	.byte	0x02, 0x4a
	.zero		1
	.zero		1


	//----- nvinfo : EIATTR_EXIT_INSTR_OFFSETS
	.align		4
        /*0028*/ 	.byte	0x04, 0x1c
        /*002a*/ 	.short	(.L_88 - .L_87)


	//   ....[0]....
.L_87:
        /*002c*/ 	.word	0x00000010


	//----- nvinfo : EIATTR_MAX_THREADS
	.align		4
.L_88:
        /*0030*/ 	.byte	0x04, 0x05
        /*0032*/ 	.short	(.L_90 - .L_89)
.L_89:
        /*0034*/ 	.word	0x00000100
        /*0038*/ 	.word	0x00000001
        /*003c*/ 	.word	0x00000001


	//----- nvinfo : EIATTR_CBANK_PARAM_SIZE
	.align		4
.L_90:
        /*0040*/ 	.byte	0x03, 0x19
        /*0042*/ 	.short	0x0418


	//----- nvinfo : EIATTR_PARAM_CBANK
	.align		4
        /*0044*/ 	.byte	0x04, 0x0a
        /*0046*/ 	.short	(.L_92 - .L_91)
	.align		4
.L_91:
        /*0048*/ 	.word	index@(.nv.constant0._ZN7cutlass13device_kernelIN5flash19enable_sm80_to_sm89INS1_16FlashAttnFwdSm80INS1_25CollectiveMainloopFwdSm80ILi8ELi1ELb1EN4cute5tupleIJNS5_1CILi128EEES8_S8_EEELi128ENS_10bfloat16_tEfNS_4arch4Sm80ELb0ELb0ELb1ELb0ELb0ELb0ELb1ELb1EEENS1_21CollectiveEpilogueFwdIS9_NS6_IJNS7_ILi1EEESF_SF_EEESA_SC_Li256ELb0ELb1ELb1ELb0EEENS1_19SingleTileSchedulerILb0ELb1ELb1ELi128EEEEEEEEEvNT_6ParamsE)
        /*004c*/ 	.short	0x0380
        /*004e*/ 	.short	0x0418


	//----- nvinfo : EIATTR_SW_WAR
	.align		4
.L_92:
        /*0050*/ 	.byte	0x04, 0x36
        /*0052*/ 	.short	(.L_94 - .L_93)
.L_93:
        /*0054*/ 	.word	0x00000008
.L_94:


//--------------------- .nv.info._ZN7cutlass13device_kernelIN5flash19enable_sm80_to_sm89INS1_16FlashAttnFwdSm80INS1_25CollectiveMainloopFwdSm80ILi8ELi1ELb1EN4cute5tupleIJNS5_1CILi128EEENS7_ILi96EEES8_EEELi128ENS_10bfloat16_tEfNS_4arch4Sm80ELb0ELb1ELb1ELb0ELb0ELb0ELb1ELb1EEENS1_21CollectiveEpilogueFwdINS6_IJS8_S8_S9_EEENS6_IJNS7_ILi1EEESH_SH_EEESB_SD_Li256ELb0ELb1ELb1ELb0EEENS1_19SingleTileSchedulerILb0ELb1ELb1ELi128EEEEEEEEEvNT_6ParamsE --------------------------
	.section	.nv.info._ZN7cutlass13device_kernelIN5flash19enable_sm80_to_sm89INS1_16FlashAttnFwdSm80INS1_25CollectiveMainloopFwdSm80ILi8ELi1ELb1EN4cute5tupleIJNS5_1CILi128EEENS7_ILi96EEES8_EEELi128ENS_10bfloat16_tEfNS_4arch4Sm80ELb0ELb1ELb1ELb0ELb0ELb0ELb1ELb1EEENS1_21CollectiveEpilogueFwdINS6_IJS8_S8_S9_EEENS6_IJNS7_ILi1EEESH_SH_EEESB_SD_Li256ELb0ELb1ELb1ELb0EEENS1_19SingleTileSchedulerILb0ELb1ELb1ELi128EEEEEEEEEvNT_6ParamsE,"",@"SHT_CUDA_INFO"
	.sectionflags	@""
	.align	4


	//----- nvinfo : EIATTR_CUDA_API_VERSION
	.align		4
        /*0000*/ 	.byte	0x04, 0x37
        /*0002*/ 	.short	(.L_96 - .L_95)
.L_95:
        /*0004*/ 	.word	0x00000082


	//----- nvinfo : EIATTR_KPARAM_INFO
	.align		4
.L_96:
        /*0008*/ 	.byte	0x04, 0x17
        /*000a*/ 	.short	(.L_98 - .L_97)
.L_97:
        /*000c*/ 	.word	0x00000000
        /*0010*/ 	.short	0x0000
        /*0012*/ 	.short	0x0000
        /*0014*/ 	.byte	0x00, 0xf0, 0x61, 0x10


	//----- nvinfo : EIATTR_SPARSE_MMA_MASK
	.align		4
.L_98:
        /*0018*/ 	.byte	0x03, 0x50
        /*001a*/ 	.short	0x0000


	//----- nvinfo : EIATTR_MAXREG_COUNT
	.align		4
        /*001c*/ 	.byte	0x03, 0x1b
        /*001e*/ 	.short	0x00ff


	//----- nvinfo : EIATTR_MERCURY_ISA_VERSION
	.align		4
        /*0020*/ 	.byte	0x03, 0x5f
        /*0022*/ 	.short	0x0101


	//----- nvinfo : EIATTR_VRC_CTA_INIT_COUNT
	.align		4
        /*0024*/ 	.byte	0x02, 0x4a
	.zero		1
	.zero		1


	//----- nvinfo : EIATTR_EXIT_INSTR_OFFSETS
	.align		4
        /*0028*/ 	.byte	0x04, 0x1c
        /*002a*/ 	.short	(.L_100 - .L_99)


	//   ....[0]....
.L_99:
        /*002c*/ 	.word	0x00000010


	//----- nvinfo : EIATTR_MAX_THREADS
	.align		4
.L_100:
        /*0030*/ 	.byte	0x04, 0x05
        /*0032*/ 	.short	(.L_102 - .L_101)
.L_101:
        /*0034*/ 	.word	0x00000100
        /*0038*/ 	.word	0x00000001
        /*003c*/ 	.word	0x00000001


	//----- nvinfo : EIATTR_CBANK_PARAM_SIZE
	.align		4
.L_102:
        /*0040*/ 	.byte	0x03, 0x19
        /*0042*/ 	.short	0x0418


	//----- nvinfo : EIATTR_PARAM_CBANK
	.align		4
        /*0044*/ 	.byte	0x04, 0x0a
        /*0046*/ 	.short	(.L_104 - .L_103)
	.align		4
.L_103:
        /*0048*/ 	.word	index@(.nv.constant0._ZN7cutlass13device_kernelIN5flash19enable_sm80_to_sm89INS1_16FlashAttnFwdSm80INS1_25CollectiveMainloopFwdSm80ILi8ELi1ELb1EN4cute5tupleIJNS5_1CILi128EEENS7_ILi96EEES8_EEELi128ENS_10bfloat16_tEfNS_4arch4Sm80ELb0ELb1ELb1ELb0ELb0ELb0ELb1ELb1EEENS1_21CollectiveEpilogueFwdINS6_IJS8_S8_S9_EEENS6_IJNS7_ILi1EEESH_SH_EEESB_SD_Li256ELb0ELb1ELb1ELb0EEENS1_19SingleTileSchedulerILb0ELb1ELb1ELi128EEEEEEEEEvNT_6ParamsE)
        /*004c*/ 	.short	0x0380
        /*004e*/ 	.short	0x0418


	//----- nvinfo : EIATTR_SW_WAR
	.align		4
.L_104:
        /*0050*/ 	.byte	0x04, 0x36
        /*0052*/ 	.short	(.L_106 - .L_105)
.L_105:
        /*0054*/ 	.word	0x00000008
.L_106:


//--------------------- .nv.info._ZN7cutlass13device_kernelIN5flash19enable_sm80_to_sm89INS1_16FlashAttnFwdSm80INS1_25CollectiveMainloopFwdSm80ILi8ELi1ELb1EN4cute5tupleIJNS5_1CILi128EEES8_S8_EEELi128ENS_10bfloat16_tEfNS_4arch4Sm80ELb1ELb0ELb1ELb0ELb0ELb0ELb1ELb1EEENS1_21CollectiveEpilogueFwdIS9_NS6_IJNS7_ILi1EEESF_SF_EEESA_SC_Li256ELb0ELb1ELb1ELb0EEENS1_30DynamicPersistentTileSchedulerILi256ELi256ELb1ELb1ELb0EEEEEEEEEvNT_6ParamsE --------------------------
	.section	.nv.info._ZN7cutlass13device_kernelIN5flash19enable_sm80_to_sm89INS1_16FlashAttnFwdSm80INS1_25CollectiveMainloopFwdSm80ILi8ELi1ELb1EN4cute5tupleIJNS5_1CILi128EEES8_S8_EEELi128ENS_10bfloat16_tEfNS_4arch4Sm80ELb1ELb0ELb1ELb0ELb0ELb0ELb1ELb1EEENS1_21CollectiveEpilogueFwdIS9_NS6_IJNS7_ILi1EEESF_SF_EEESA_SC_Li256ELb0ELb1ELb1ELb0EEENS1_30DynamicPersistentTileSchedulerILi256ELi256ELb1ELb1ELb0EEEEEEEEEvNT_6ParamsE,"",@"SHT_CUDA_INFO"
	.sectionflags	@""
	.align	4


	//----- nvinfo : EIATTR_CUDA_API_VERSION
	.align		4
        /*0000*/ 	.byte	0x04, 0x37
        /*0002*/ 	.short	(.L_108 - .L_107)
.L_107:
        /*0004*/ 	.word	0x00000082


	//----- nvinfo : EIATTR_KPARAM_INFO
	.align		4
.L_108:
        /*0008*/ 	.byte	0x04, 0x17
        /*000a*/ 	.short	(.L_110 - .L_109)
.L_109:
        /*000c*/ 	.word	0x00000000
        /*0010*/ 	.short	0x0000
        /*0012*/ 	.short	0x0000
        /*0014*/ 	.byte	0x00, 0xf0, 0xa1, 0x10


	//----- nvinfo : EIATTR_SPARSE_MMA_MASK
	.align		4
.L_110:
        /*0018*/ 	.byte	0x03, 0x50
        /*001a*/ 	.short	0x0000


	//----- nvinfo : EIATTR_MAXREG_COUNT
	.align		4
        /*001c*/ 	.byte	0x03, 0x1b
        /*001e*/ 	.short	0x00ff


	//----- nvinfo : EIATTR_MERCURY_ISA_VERSION
	.align		4
        /*0020*/ 	.byte	0x03, 0x5f
        /*0022*/ 	.short	0x0101


	//----- nvinfo : EIATTR_VRC_CTA_INIT_COUNT
	.align		4
        /*0024*/ 	.byte	0x02, 0x4a
	.zero		1
	.zero		1


	//----- nvinfo : EIATTR_EXIT_INSTR_OFFSETS
	.align		4
        /*0028*/ 	.byte	0x04, 0x1c
        /*002a*/ 	.short	(.L_112 - .L_111)


	//   ....[0]....
.L_111:
        /*002c*/ 	.word	0x00000010


	//----- nvinfo : EIATTR_MAX_THREADS
	.align		4
.L_112:
        /*0030*/ 	.byte	0x04, 0x05
        /*0032*/ 	.short	(.L_114 - .L_113)
.L_113:
        /*0034*/ 	.word	0x00000100
        /*0038*/ 	.word	0x00000001
        /*003c*/ 	.word	0x00000001


	//----- nvinfo : EIATTR_CBANK_PARAM_SIZE
	.align		4
.L_114:
        /*0040*/ 	.byte	0x03, 0x19
        /*0042*/ 	.short	0x0428


	//----- nvinfo : EIATTR_PARAM_CBANK
	.align		4
        /*0044*/ 	.byte	0x04, 0x0a
        /*0046*/ 	.short	(.L_116 - .L_115)
	.align		4
.L_115:
        /*0048*/ 	.word	index@(.nv.constant0._ZN7cutlass13device_kernelIN5flash19enable_sm80_to_sm89INS1_16FlashAttnFwdSm80INS1_25CollectiveMainloopFwdSm80ILi8ELi1ELb1EN4cute5tupleIJNS5_1CILi128EEES8_S8_EEELi128ENS_10bfloat16_tEfNS_4arch4Sm80ELb1ELb0ELb1ELb0ELb0ELb0ELb1ELb1EEENS1_21CollectiveEpilogueFwdIS9_NS6_IJNS7_ILi1EEESF_SF_EEESA_SC_Li256ELb0ELb1ELb1ELb0EEENS1_30DynamicPersistentTileSchedulerILi256ELi256ELb1ELb1ELb0EEEEEEEEEvNT_6ParamsE)
        /*004c*/ 	.short	0x0380
        /*004e*/ 	.short	0x0428


	//----- nvinfo : EIATTR_SW_WAR
	.align		4
.L_116:
        /*0050*/ 	.byte	0x04, 0x36
        /*0052*/ 	.short	(.L_118 - .L_117)
.L_117:
        /*0054*/ 	.word	0x00000008
.L_118:


//--------------------- .nv.info._ZN7cutlass13device_kernelIN5flash19enable_sm80_to_sm89INS1_16FlashAttnFwdSm80INS1_25CollectiveMainloopFwdSm80ILi4ELi1ELb0EN4cute5tupleIJNS5_1CILi128EEENS7_ILi64EEES8_EEELi128ENS_10bfloat16_tEfNS_4arch4Sm80ELb0ELb0ELb1ELb0ELb0ELb0ELb1ELb1EEENS1_21CollectiveEpilogueFwdINS6_IJS8_S8_S9_EEENS6_IJNS7_ILi1EEESH_SH_EEESB_SD_Li128ELb0ELb1ELb1ELb0EEENS1_19SingleTileSchedulerILb0ELb1ELb1ELi128EEEEEEEEEvNT_6ParamsE --------------------------
	.section	.nv.info._ZN7cutlass13device_kernelIN5flash19enable_sm80_to_sm89INS1_16FlashAttnFwdSm80INS1_25CollectiveMainloopFwdSm80ILi4ELi1ELb0EN4cute5tupleIJNS5_1CILi128EEENS7_ILi64EEES8_EEELi128ENS_10bfloat16_tEfNS_4arch4Sm80ELb0ELb0ELb1ELb0ELb0ELb0ELb1ELb1EEENS1_21CollectiveEpilogueFwdINS6_IJS8_S8_S9_EEENS6_IJNS7_ILi1EEESH_SH_EEESB_SD_Li128ELb0ELb1ELb1ELb0EEENS1_19SingleTileSchedulerILb0ELb1ELb1ELi128EEEEEEEEEvNT_6ParamsE,"",@"SHT_CUDA_INFO"
	.sectionflags	@""
	.align	4


	//----- nvinfo : EIATTR_CUDA_API_VERSION
	.align		4
        /*0000*/ 	.byte	0x04, 0x37
        /*0002*/ 	.short	(.L_120 - .L_119)
.L_119:
        /*0004*/ 	.word	0x00000082


	//----- nvinfo : EIATTR_KPARAM_INFO
	.align		4
.L_120:
        /*0008*/ 	.byte	0x04, 0x17
        /*000a*/ 	.short	(.L_122 - .L_121)
.L_121:
        /*000c*/ 	.word	0x00000000
        /*0010*/ 	.short	0x0000
        /*0012*/ 	.short	0x0000
        /*0014*/ 	.byte	0x00, 0xf0, 0x61, 0x10


	//----- nvinfo : EIATTR_SPARSE_MMA_MASK
	.align		4
.L_122:
        /*0018*/ 	.byte	0x03, 0x50
        /*001a*/ 	.short	0x0000


	//----- nvinfo : EIATTR_MAXREG_COUNT
	.align		4
        /*001c*/ 	.byte	0x03, 0x1b
        /*001e*/ 	.short	0x00ff


	//----- nvinfo : EIATTR_MERCURY_ISA_VERSION
	.align		4
        /*0020*/ 	.byte	0x03, 0x5f
        /*0022*/ 	.short	0x0101


	//----- nvinfo : EIATTR_VRC_CTA_INIT_COUNT
	.align		4
        /*0024*/ 	.byte	0x02, 0x4a
	.zero		1
	.zero		1


	//----- nvinfo : EIATTR_EXIT_INSTR_OFFSETS
	.align		4
        /*0028*/ 	.byte	0x04, 0x1c
        /*002a*/ 	.short	(.L_124 - .L_123)


	//   ....[0]....
.L_123:
        /*002c*/ 	.word	0x00000010


	//----- nvinfo : EIATTR_MAX_THREADS
	.align		4
.L_124:
        /*0030*/ 	.byte	0x04, 0x05
        /*0032*/ 	.short	(.L_126 - .L_125)
.L_125:
        /*0034*/ 	.word	0x00000080
        /*0038*/ 	.word	0x00000001
        /*003c*/ 	.word	0x00000001


	//----- nvinfo : EIATTR_CBANK_PARAM_SIZE
	.align		4
.L_126:
        /*0040*/ 	.byte	0x03, 0x19
        /*0042*/ 	.short	0x0418


	//----- nvinfo : EIATTR_PARAM_CBANK
	.align		4
        /*0044*/ 	.byte	0x04, 0x0a
        /*0046*/ 	.short	(.L_128 - .L_127)
	.align		4
.L_127:
        /*0048*/ 	.word	index@(.nv.constant0._ZN7cutlass13device_kernelIN5flash19enable_sm80_to_sm89INS1_16FlashAttnFwdSm80INS1_25CollectiveMainloopFwdSm80ILi4ELi1ELb0EN4cute5tupleIJNS5_1CILi128EEENS7_ILi64EEES8_EEELi128ENS_10bfloat16_tEfNS_4arch4Sm80ELb0ELb0ELb1ELb0ELb0ELb0ELb1ELb1EEENS1_21CollectiveEpilogueFwdINS6_IJS8_S8_S9_EEENS6_IJNS7_ILi1EEESH_SH_EEESB_SD_Li128ELb0ELb1ELb1ELb0EEENS1_19SingleTileSchedulerILb0ELb1ELb1ELi128EEEEEEEEEvNT_6ParamsE)
        /*004c*/ 	.short	0x0380
        /*004e*/ 	.short	0x0418


	//----- nvinfo : EIATTR_SW_WAR
	.align		4
.L_128:
        /*0050*/ 	.byte	0x04, 0x36
        /*0052*/ 	.short	(.L_130 - .L_129)
.L_129:
        /*0054*/ 	.word	0x00000008
.L_130:


//--------------------- .nv.info._ZN7cutlass13device_kernelIN5flash19enable_sm80_to_sm89INS1_16FlashAttnFwdSm80INS1_25CollectiveMainloopFwdSm80ILi8ELi1ELb1EN4cute5tupleIJNS5_1CILi128EEENS7_ILi112EEES8_EEELi128ENS_10bfloat16_tEfNS_4arch4Sm80ELb0ELb0ELb1ELb1ELb0ELb0ELb1ELb1EEENS1_21CollectiveEpilogueFwdINS6_IJS8_S8_S9_EEENS6_IJNS7_ILi1EEESH_SH_EEESB_SD_Li256ELb1ELb1ELb1ELb0EEENS1_36VarlenDynamicPersistentTileSchedulerILi128ELi112ELi256ELi256ELb1ELb1ELb0ELb0ELb1ELb1EEEEEEEEEvNT_6ParamsE --------------------------
	.section	.nv.info._ZN7cutlass13device_kernelIN5flash19enable_sm80_to_sm89INS1_16FlashAttnFwdSm80INS1_25CollectiveMainloopFwdSm80ILi8ELi1ELb1EN4cute5tupleIJNS5_1CILi128EEENS7_ILi112EEES8_EEELi128ENS_10bfloat16_tEfNS_4arch4Sm80ELb0ELb0ELb1ELb1ELb0ELb0ELb1ELb1EEENS1_21CollectiveEpilogueFwdINS6_IJS8_S8_S9_EEENS6_IJNS7_ILi1EEESH_SH_EEESB_SD_Li256ELb1ELb1ELb1ELb0EEENS1_36VarlenDynamicPersistentTileSchedulerILi128ELi112ELi256ELi256ELb1ELb1ELb0ELb0ELb1ELb1EEEEEEEEEvNT_6ParamsE,"",@"SHT_CUDA_INFO"
	.sectionflags	@""
	.align	4


	//----- nvinfo : EIATTR_CUDA_API_VERSION
	.align		4
        /*0000*/ 	.byte	0x04, 0x37
        /*0002*/ 	.short	(.L_132 - .L_131)
.L_131:
        /*0004*/ 	.word	0x00000082


	//----- nvinfo : EIATTR_KPARAM_INFO
	.align		4
.L_132:
        /*0008*/ 	.byte	0x04, 0x17
        /*000a*/ 	.short	(.L_134 - .L_133)
.L_133:
        /*000c*/ 	.word	0x00000000
        /*0010*/ 	.short	0x0000
        /*0012*/ 	.short	0x0000
        /*0014*/ 	.byte	0x00, 0xf0, 0xe1, 0x10


	//----- nvinfo : EIATTR_SPARSE_MMA_MASK
	.align		4
.L_134:
        /*0018*/ 	.byte	0x03, 0x50
        /*001a*/ 	.short	0x0000


	//----- nvinfo : EIATTR_MAXREG_COUNT
	.align		4
        /*001c*/ 	.byte	0x03, 0x1b
        /*001e*/ 	.short	0x00ff


	//----- nvinfo : EIATTR_MERCURY_ISA_VERSION
	.align		4
        /*0020*/ 	.byte	0x03, 0x5f
        /*0022*/ 	.short	0x0101


	//----- nvinfo : EIATTR_VRC_CTA_INIT_COUNT
	.align		4
        /*0024*/ 	.byte	0x02, 0x4a
	.zero		1
	.zero		1


	//----- nvinfo : EIATTR_EXIT_INSTR_OFFSETS
	.align		4
        /*0028*/ 	.byte	0x04, 0x1c
        /*002a*/ 	.short	(.L_136 - .L_135)


	//   ....[0]....
.L_135:
        /*002c*/ 	.word	0x00000010


	//----- nvinfo : EIATTR_MAX_THREADS
	.align		4
.L_136:
        /*0030*/ 	.byte	0x04, 0x05
        /*0032*/ 	.short	(.L_138 - .L_137)
.L_137:
        /*0034*/ 	.word	0x00000100
        /*0038*/ 	.word	0x00000001
        /*003c*/ 	.word	0x00000001


	//----- nvinfo : EIATTR_CBANK_PARAM_SIZE
	.align		4
.L_138:
        /*0040*/ 	.byte	0x03, 0x19
        /*0042*/ 	.short	0x0438


	//----- nvinfo : EIATTR_PARAM_CBANK
	.align		4
        /*0044*/ 	.byte	0x04, 0x0a
        /*0046*/ 	.short	(.L_140 - .L_139)
	.align		4
.L_139:
        /*0048*/ 	.word	index@(.nv.constant0._ZN7cutlass13device_kernelIN5flash19enable_sm80_to_sm89INS1_16FlashAttnFwdSm80INS1_25CollectiveMainloopFwdSm80ILi8ELi1ELb1EN4cute5tupleIJNS5_1CILi128EEENS7_ILi112EEES8_EEELi128ENS_10bfloat16_tEfNS_4arch4Sm80ELb0ELb0ELb1ELb1ELb0ELb0ELb1ELb1EEENS1_21CollectiveEpilogueFwdINS6_IJS8_S8_S9_EEENS6_IJNS7_ILi1EEESH_SH_EEESB_SD_Li256ELb1ELb1ELb1ELb0EEENS1_36VarlenDynamicPersistentTileSchedulerILi128ELi112ELi256ELi256ELb1ELb1ELb0ELb0ELb1ELb1EEEEEEEEEvNT_6ParamsE)
        /*004c*/ 	.short	0x0380
        /*004e*/ 	.short	0x0438


	//----- nvinfo : EIATTR_SW_WAR
	.align		4
.L_140:
        /*0050*/ 	.byte	0x04, 0x36
        /*0052*/ 	.short	(.L_142 - .L_141)
.L_141:
        /*0054*/ 	.word	0x00000008
.L_142:


//--------------------- .nv.info._ZN7cutlass13device_kernelIN5flash19enable_sm80_to_sm89INS1_16FlashAttnFwdSm80INS1_25CollectiveMainloopFwdSm80ILi8ELi1ELb1EN4cute5tupleIJNS5_1CILi128EEENS7_ILi112EEES8_EEELi128ENS_10bfloat16_tEfNS_4arch4Sm80ELb0ELb0ELb1ELb1ELb0ELb1ELb1ELb1EEENS1_21CollectiveEpilogueFwdINS6_IJS8_S8_S9_EEENS6_IJNS7_ILi1EEESH_SH_EEESB_SD_Li256ELb1ELb1ELb1ELb0EEENS1_36VarlenDynamicPersistentTileSchedulerILi128ELi112ELi256ELi256ELb1ELb1ELb0ELb0ELb1ELb1EEEEEEEEEvNT_6ParamsE --------------------------
	.section	.nv.info._ZN7cutlass13device_kernelIN5flash19enable_sm80_to_sm89INS1_16FlashAttnFwdSm80INS1_25CollectiveMainloopFwdSm80ILi8ELi1ELb1EN4cute5tupleIJNS5_1CILi128EEENS7_ILi112EEES8_EEELi128ENS_10bfloat16_tEfNS_4arch4Sm80ELb0ELb0ELb1ELb1ELb0ELb1ELb1ELb1EEENS1_21CollectiveEpilogueFwdINS6_IJS8_S8_S9_EEENS6_IJNS7_ILi1EEESH_SH_EEESB_SD_Li256ELb1ELb1ELb1ELb0EEENS1_36VarlenDynamicPersistentTileSchedulerILi128ELi112ELi256ELi256ELb1ELb1ELb0ELb0ELb1ELb1EEEEEEEEEvNT_6ParamsE,"",@"SHT_CUDA_INFO"
	.sectionflags	@""
	.align	4


	//----- nvinfo : EIATTR_CUDA_API_VERSION
	.align		4
        /*0000*/ 	.byte	0x04, 0x37
        /*0002*/ 	.short	(.L_144 - .L_143)
.L_143:
        /*0004*/ 	.word	0x00000082


	//----- nvinfo : EIATTR_KPARAM_INFO
	.align		4
.L_144:
        /*0008*/ 	.byte	0x04, 0x17
        /*000a*/ 	.short	(.L_146 - .L_145)
.L_145:
        /*000c*/ 	.word	0x00000000
        /*0010*/ 	.short	0x0000
        /*0012*/ 	.short	0x0000
        /*0014*/ 	.byte	0x00, 0xf0, 0xe1, 0x10


	//----- nvinfo : EIATTR_SPARSE_MMA_MASK
	.align		4
.L_146:
        /*0018*/ 	.byte	0x03, 0x50
        /*001a*/ 	.short	0x0000


	//----- nvinfo : EIATTR_MAXREG_COUNT
	.align		4
        /*001c*/ 	.byte	0x03, 0x1b
        /*001e*/ 	.short	0x00ff


	//----- nvinfo : EIATTR_MERCURY_ISA_VERSION
	.align		4
        /*0020*/ 	.byte	0x03, 0x5f
        /*0022*/ 	.short	0x0101


	//----- nvinfo : EIATTR_VRC_CTA_INIT_COUNT
	.align		4
        /*0024*/ 	.byte	0x02, 0x4a
	.zero		1
	.zero		1


	//----- nvinfo : EIATTR_EXIT_INSTR_OFFSETS
	.align		4
        /*0028*/ 	.byte	0x04, 0x1c
        /*002a*/ 	.short	(.L_148 - .L_147)


	//   ....[0]....
.L_147:
        /*002c*/ 	.word	0x00000010


	//----- nvinfo : EIATTR_MAX_THREADS
	.align		4
.L_148:
        /*0030*/ 	.byte	0x04, 0x05
        /*0032*/ 	.short	(.L_150 - .L_149)
.L_149:
        /*0034*/ 	.word	0x00000100
        /*0038*/ 	.word	0x00000001
        /*003c*/ 	.word	0x00000001


	//----- nvinfo : EIATTR_CBANK_PARAM_SIZE
	.align		4
.L_150:
        /*0040*/ 	.byte	0x03, 0x19
        /*0042*/ 	.short	0x0438


	//----- nvinfo : EIATTR_PARAM_CBANK
	.align		4
        /*0044*/ 	.byte	0x04, 0x0a
        /*0046*/ 	.short	(.L_152 - .L_151)
	.align		4
.L_151:
        /*0048*/ 	.word	index@(.nv.constant0._ZN7cutlass13device_kernelIN5flash19enable_sm80_to_sm89INS1_16FlashAttnFwdSm80INS1_25CollectiveMainloopFwdSm80ILi8ELi1ELb1EN4cute5tupleIJNS5_1CILi128EEENS7_ILi112EEES8_EEELi128ENS_10bfloat16_tEfNS_4arch4Sm80ELb0ELb0ELb1ELb1ELb0ELb1ELb1ELb1EEENS1_21CollectiveEpilogueFwdINS6_IJS8_S8_S9_EEENS6_IJNS7_ILi1EEESH_SH_EEESB_SD_Li256ELb1ELb1ELb1ELb0EEENS1_36VarlenDynamicPersistentTileSchedulerILi128ELi112ELi256ELi256ELb1ELb1ELb0ELb0ELb1ELb1EEEEEEEEEvNT_6ParamsE)
        /*004c*/ 	.short	0x0380
        /*004e*/ 	.short	0x0438


	//----- nvinfo : EIATTR_SW_WAR
	.align		4
.L_152:
        /*0050*/ 	.byte	0x04, 0x36
        /*0052*/ 	.short	(.L_154 - .L_153)
.L_153:
        /*0054*/ 	.word	0x00000008
.L_154:


//--------------------- .nv.info._ZN7cutlass13device_kernelIN5flash19enable_sm80_to_sm89INS1_16FlashAttnFwdSm80INS1_25CollectiveMainloopFwdSm80ILi4ELi1ELb0EN4cute5tupleIJNS5_1CILi128EEENS7_ILi48EEES8_EEELi128ENS_10bfloat16_tEfNS_4arch4Sm80ELb0ELb1ELb1ELb0ELb0ELb0ELb1ELb1EEENS1_21CollectiveEpilogueFwdINS6_IJS8_S8_S9_EEENS6_IJNS7_ILi1EEESH_SH_EEESB_SD_Li128ELb0ELb1ELb1ELb0EEENS1_19SingleTileSchedulerILb0ELb1ELb1ELi128EEEEEEEEEvNT_6ParamsE --------------------------
	.section	.nv.info._ZN7cutlass13device_kernelIN5flash19enable_sm80_to_sm89INS1_16FlashAttnFwdSm80INS1_25CollectiveMainloopFwdSm80ILi4ELi1ELb0EN4cute5tupleIJNS5_1CILi128EEENS7_ILi48EEES8_EEELi128ENS_10bfloat16_tEfNS_4arch4Sm80ELb0ELb1ELb1ELb0ELb0ELb0ELb1ELb1EEENS1_21CollectiveEpilogueFwdINS6_IJS8_S8_S9_EEENS6_IJNS7_ILi1EEESH_SH_EEESB_SD_Li128ELb0ELb1ELb1ELb0EEENS1_19SingleTileSchedulerILb0ELb1ELb1ELi128EEEEEEEEEvNT_6ParamsE,"",@"SHT_CUDA_INFO"
	.sectionflags	@""
	.align	4


	//----- nvinfo : EIATTR_CUDA_API_VERSION
	.align		4
        /*0000*/ 	.byte	0x04, 0x37
        /*0002*/ 	.short	(.L_156 - .L_155)
.L_155:
        /*0004*/ 	.word	0x00000082


	//----- nvinfo : EIATTR_KPARAM_INFO
	.align		4
.L_156:
        /*0008*/ 	.byte	0x04, 0x17
        /*000a*/ 	.short	(.L_158 - .L_157)
.L_157:
        /*000c*/ 	.word	0x00000000
        /*0010*/ 	.short	0x0000
        /*0012*/ 	.short	0x0000
        /*0014*/ 	.byte	0x00, 0xf0, 0x61, 0x10


	//----- nvinfo : EIATTR_SPARSE_MMA_MASK
	.align		4
.L_158:
        /*0018*/ 	.byte	0x03, 0x50
        /*001a*/ 	.short	0x0000


	//----- nvinfo : EIATTR_MAXREG_COUNT
	.align		4
        /*001c*/ 	.byte	0x03, 0x1b
        /*001e*/ 	.short	0x00ff


	//----- nvinfo : EIATTR_MERCURY_ISA_VERSION
	.align		4
        /*0020*/ 	.byte	0x03, 0x5f
        /*0022*/ 	.short	0x0101


	//----- nvinfo : EIATTR_VRC_CTA_INIT_COUNT
	.align		4
        /*0024*/ 	.byte	0x02, 0x4a
	.zero		1
	.zero		1


	//----- nvinfo : EIATTR_EXIT_INSTR_OFFSETS
	.align		4
        /*0028*/ 	.byte	0x04, 0x1c
        /*002a*/ 	.short	(.L_160 - .L_159)


	//   ....[0]....
.L_159:
        /*002c*/ 	.word	0x00000010


	//----- nvinfo : EIATTR_MAX_THREADS
	.align		4
.L_160:
        /*0030*/ 	.byte	0x04, 0x05
        /*0032*/ 	.short	(.L_162 - .L_161)
.L_161:
        /*0034*/ 	.word	0x00000080
        /*0038*/ 	.word	0x00000001
        /*003c*/ 	.word	0x00000001


	//----- nvinfo : EIATTR_CBANK_PARAM_SIZE
	.align		4
.L_162:
        /*0040*/ 	.byte	0x03, 0x19
        /*0042*/ 	.short	0x0418


	//----- nvinfo : EIATTR_PARAM_CBANK
	.align		4
        /*0044*/ 	.byte	0x04, 0x0a
        /*0046*/ 	.short	(.L_164 - .L_163)
	.align		4
.L_163:
        /*0048*/ 	.word	index@(.nv.constant0._ZN7cutlass13device_kernelIN5flash19enable_sm80_to_sm89INS1_16FlashAttnFwdSm80INS1_25CollectiveMainloopFwdSm80ILi4ELi1ELb0EN4cute5tupleIJNS5_1CILi128EEENS7_ILi48EEES8_EEELi128ENS_10bfloat16_tEfNS_4arch4Sm80ELb0ELb1ELb1ELb0ELb0ELb0ELb1ELb1EEENS1_21CollectiveEpilogueFwdINS6_IJS8_S8_S9_EEENS6_IJNS7_ILi1EEESH_SH_EEESB_SD_Li128ELb0ELb1ELb1ELb0EEENS1_19SingleTileSchedulerILb0ELb1ELb1ELi128EEEEEEEEEvNT_6ParamsE)
        /*004c*/ 	.short	0x0380
        /*004e*/ 	.short	0x0418


	//----- nvinfo : EIATTR_SW_WAR
	.align		4
.L_164:
        /*0050*/ 	.byte	0x04, 0x36
        /*0052*/ 	.short	(.L_166 - .L_165)
.L_165:
        /*0054*/ 	.word	0x00000008
.L_166:


//--------------------- .nv.info._ZN7cutlass13device_kernelIN5flash19enable_sm80_to_sm89INS1_16FlashAttnFwdSm80INS1_25CollectiveMainloopFwdSm80ILi8ELi1ELb1EN4cute5tupleIJNS5_1CILi128EEENS7_ILi96EEES8_EEELi128ENS_10bfloat16_tEfNS_4arch4Sm80ELb0ELb1ELb1ELb1ELb0ELb0ELb1ELb1EEENS1_21CollectiveEpilogueFwdINS6_IJS8_S8_S9_EEENS6_IJNS7_ILi1EEESH_SH_EEESB_SD_Li256ELb1ELb1ELb1ELb0EEENS1_36VarlenDynamicPersistentTileSchedulerILi128ELi96ELi256ELi256ELb1ELb1ELb0ELb1ELb0ELb1EEEEEEEEEvNT_6ParamsE --------------------------
	.section	.nv.info._ZN7cutlass13device_kernelIN5flash19enable_sm80_to_sm89INS1_16FlashAttnFwdSm80INS1_25CollectiveMainloopFwdSm80ILi8ELi1ELb1EN4cute5tupleIJNS5_1CILi128EEENS7_ILi96EEES8_EEELi128ENS_10bfloat16_tEfNS_4arch4Sm80ELb0ELb1ELb1ELb1ELb0ELb0ELb1ELb1EEENS1_21CollectiveEpilogueFwdINS6_IJS8_S8_S9_EEENS6_IJNS7_ILi1EEESH_SH_EEESB_SD_Li256ELb1ELb1ELb1ELb0EEENS1_36VarlenDynamicPersistentTileSchedulerILi128ELi96ELi256ELi256ELb1ELb1ELb0ELb1ELb0ELb1EEEEEEEEEvNT_6ParamsE,"",@"SHT_CUDA_INFO"
	.sectionflags	@""
	.align	4


	//----- nvinfo : EIATTR_CUDA_API_VERSION
	.align		4
        /*0000*/ 	.byte	0x04, 0x37
        /*0002*/ 	.short	(.L_168 - .L_167)
.L_167:
        /*0004*/ 	.word	0x00000082


	//----- nvinfo : EIATTR_KPARAM_INFO
	.align		4
.L_168:
        /*0008*/ 	.byte	0x04, 0x17
        /*000a*/ 	.short	(.L_170 - .L_169)
.L_169:
        /*000c*/ 	.word	0x00000000
        /*0010*/ 	.short	0x0000
        /*0012*/ 	.short	0x0000
        /*0014*/ 	.byte	0x00, 0xf0, 0xe1, 0x10


	//----- nvinfo : EIATTR_SPARSE_MMA_MASK
	.align		4
.L_170:
        /*0018*/ 	.byte	0x03, 0x50
        /*001a*/ 	.short	0x0000


	//----- nvinfo : EIATTR_MAXREG_COUNT
	.align		4
        /*001c*/ 	.byte	0x03, 0x1b
        /*001e*/ 	.short	0x00ff


	//----- nvinfo : EIATTR_MERCURY_ISA_VERSION
	.align		4
        /*0020*/ 	.byte	0x03, 0x5f
        /*0022*/ 	.short	0x0101


	//----- nvinfo : EIATTR_VRC_CTA_INIT_COUNT
	.align		4
        /*0024*/ 	.byte	0x02, 0x4a
	.zero		1
	.zero		1


	//----- nvinfo : EIATTR_EXIT_INSTR_OFFSETS
	.align		4
        /*0028*/ 	.byte	0x04, 0x1c
        /*002a*/ 	.short	(.L_172 - .L_171)


	//   ....[0]....
.L_171:
        /*002c*/ 	.word	0x00000010


	//----- nvinfo : EIATTR_MAX_THREADS
	.align		4
.L_172:
        /*0030*/ 	.byte	0x04, 0x05
        /*0032*/ 	.short	(.L_174 - .L_173)
.L_173:
        /*0034*/ 	.word	0x00000100
        /*0038*/ 	.word	0x00000001
        /*003c*/ 	.word	0x00000001


	//----- nvinfo : EIATTR_CBANK_PARAM_SIZE
	.align		4
.L_174:
        /*0040*/ 	.byte	0x03, 0x19
        /*0042*/ 	.short	0x0438


	//----- nvinfo : EIATTR_PARAM_CBANK
	.align		4
        /*0044*/ 	.byte	0x04, 0x0a
        /*0046*/ 	.short	(.L_176 - .L_175)
	.align		4
.L_175:
        /*0048*/ 	.word	index@(.nv.constant0._ZN7cutlass13device_kernelIN5flash19enable_sm80_to_sm89INS1_16FlashAttnFwdSm80INS1_25CollectiveMainloopFwdSm80ILi8ELi1ELb1EN4cute5tupleIJNS5_1CILi128EEENS7_ILi96EEES8_EEELi128ENS_10bfloat16_tEfNS_4arch4Sm80ELb0ELb1ELb1ELb1ELb0ELb0ELb1ELb1EEENS1_21CollectiveEpilogueFwdINS6_IJS8_S8_S9_EEENS6_IJNS7_ILi1EEESH_SH_EEESB_SD_Li256ELb1ELb1ELb1ELb0EEENS1_36VarlenDynamicPersistentTileSchedulerILi128ELi96ELi256ELi256ELb1ELb1ELb0ELb1ELb0ELb1EEEEEEEEEvNT_6ParamsE)
        /*004c*/ 	.short	0x0380
        /*004e*/ 	.short	0x0438


	//----- nvinfo : EIATTR_SW_WAR
	.align		4
.L_176:
        /*0050*/ 	.byte	0x04, 0x36
        /*0052*/ 	.short	(.L_178 - .L_177)
.L_177:
        /*0054*/ 	.word	0x00000008
.L_178:


//--------------------- .nv.info._ZN7cutlass13device_kernelIN5flash19enable_sm80_to_sm89INS1_16FlashAttnFwdSm80INS1_25CollectiveMainloopFwdSm80ILi8ELi1ELb1EN4cute5tupleIJNS5_1CILi128EEENS7_ILi96EEES8_EEELi128ENS_10bfloat16_tEfNS_4arch4Sm80ELb0ELb1ELb1ELb1ELb0ELb1ELb1ELb1EEENS1_21CollectiveEpilogueFwdINS6_IJS8_S8_S9_EEENS6_IJNS7_ILi1EEESH_SH_EEESB_SD_Li256ELb1ELb1ELb1ELb0EEENS1_36VarlenDynamicPersistentTileSchedulerILi128ELi96ELi256ELi256ELb1ELb1ELb0ELb1ELb0ELb1EEEEEEEEEvNT_6ParamsE --------------------------
	.section	.nv.info._ZN7cutlass13device_kernelIN5flash19enable_sm80_to_sm89INS1_16FlashAttnFwdSm80INS1_25CollectiveMainloopFwdSm80ILi8ELi1ELb1EN4cute5tupleIJNS5_1CILi128EEENS7_ILi96EEES8_EEELi128ENS_10bfloat16_tEfNS_4arch4Sm80ELb0ELb1ELb1ELb1ELb0ELb1ELb1ELb1EEENS1_21CollectiveEpilogueFwdINS6_IJS8_S8_S9_EEENS6_IJNS7_ILi1EEESH_SH_EEESB_SD_Li256ELb1ELb1ELb1ELb0EEENS1_36VarlenDynamicPersistentTileSchedulerILi128ELi96ELi256ELi256ELb1ELb1ELb0ELb1ELb0ELb1EEEEEEEEEvNT_6ParamsE,"",@"SHT_CUDA_INFO"
	.sectionflags	@""
	.align	4


	//----- nvinfo : EIATTR_CUDA_API_VERSION
	.align		4
        /*0000*/ 	.byte	0x04, 0x37
        /*0002*/ 	.short	(.L_180 - .L_179)
.L_179:
        /*0004*/ 	.word	0x00000082


	//----- nvinfo : EIATTR_KPARAM_INFO
	.align		4
.L_180:
        /*0008*/ 	.byte	0x04, 0x17
        /*000a*/ 	.short	(.L_182 - .L_181)
.L_181:
        /*000c*/ 	.word	0x00000000
        /*0010*/ 	.short	0x0000
        /*0012*/ 	.short	0x0000
        /*0014*/ 	.byte	0x00, 0xf0, 0xe1, 0x10


	//----- nvinfo : EIATTR_SPARSE_MMA_MASK
	.align		4
.L_182:
        /*0018*/ 	.byte	0x03, 0x50
        /*001a*/ 	.short	0x0000


	//----- nvinfo : EIATTR_MAXREG_COUNT
	.align		4
        /*001c*/ 	.byte	0x03, 0x1b
        /*001e*/ 	.short	0x00ff


	//----- nvinfo : EIATTR_MERCURY_ISA_VERSION
	.align		4
        /*0020*/ 	.byte	0x03, 0x5f
        /*0022*/ 	.short	0x0101


	//----- nvinfo : EIATTR_VRC_CTA_INIT_COUNT
	.align		4
        /*0024*/ 	.byte	0x02, 0x4a
	.zero		1
	.zero		1


	//----- nvinfo : EIATTR_EXIT_INSTR_OFFSETS
	.align		4
        /*0028*/ 	.byte	0x04, 0x1c
        /*002a*/ 	.short	(.L_184 - .L_183)


	//   ....[0]....
.L_183:
        /*002c*/ 	.word	0x00000010


	//----- nvinfo : EIATTR_MAX_THREADS
	.align		4
.L_184:
        /*0030*/ 	.byte	0x04, 0x05
        /*0032*/ 	.short	(.L_186 - .L_185)
.L_185:
        /*0034*/ 	.word	0x00000100
        /*0038*/ 	.word	0x00000001
        /*003c*/ 	.word	0x00000001


	//----- nvinfo : EIATTR_CBANK_PARAM_SIZE
	.align		4
.L_186:
        /*0040*/ 	.byte	0x03, 0x19
        /*0042*/ 	.short	0x0438


	//----- nvinfo : EIATTR_PARAM_CBANK
	.align		4
        /*0044*/ 	.byte	0x04, 0x0a
        /*0046*/ 	.short	(.L_188 - .L_187)
	.align		4
.L_187:
        /*0048*/ 	.word	index@(.nv.constant0._ZN7cutlass13device_kernelIN5flash19enable_sm80_to_sm89INS1_16FlashAttnFwdSm80INS1_25CollectiveMainloopFwdSm80ILi8ELi1ELb1EN4cute5tupleIJNS5_1CILi128EEENS7_ILi96EEES8_EEELi128ENS_10bfloat16_tEfNS_4arch4Sm80ELb0ELb1ELb1ELb1ELb0ELb1ELb1ELb1EEENS1_21CollectiveEpilogueFwdINS6_IJS8_S8_S9_EEENS6_IJNS7_ILi1EEESH_SH_EEESB_SD_Li256ELb1ELb1ELb1ELb0EEENS1_36VarlenDynamicPersistentTileSchedulerILi128ELi96ELi256ELi256ELb1ELb1ELb0ELb1ELb0ELb1EEEEEEEEEvNT_6ParamsE)
        /*004c*/ 	.short	0x0380
        /*004e*/ 	.short	0x0438


	//----- nvinfo : EIATTR_SW_WAR
	.align		4
.L_188:
        /*0050*/ 	.byte	0x04, 0x36
        /*0052*/ 	.short	(.L_190 - .L_189)
.L_189:
        /*0054*/ 	.word	0x00000008
.L_190:


//--------------------- .nv.info._ZN7cutlass13device_kernelIN5flash19enable_sm80_to_sm89INS1_16FlashAttnFwdSm80INS1_25CollectiveMainloopFwdSm80ILi4ELi1ELb0EN4cute5tupleIJNS5_1CILi128EEENS7_ILi64EEES8_EEELi128ENS_10bfloat16_tEfNS_4arch4Sm80ELb1ELb0ELb1ELb0ELb0ELb0ELb1ELb1EEENS1_21CollectiveEpilogueFwdINS6_IJS8_S8_S9_EEENS6_IJNS7_ILi1EEESH_SH_EEESB_SD_Li128ELb0ELb1ELb1ELb0EEENS1_30DynamicPersistentTileSchedulerILi128ELi128ELb1ELb1ELb0EEEEEEEEEvNT_6ParamsE --------------------------
	.section	.nv.info._ZN7cutlass13device_kernelIN5flash19enable_sm80_to_sm89INS1_16FlashAttnFwdSm80INS1_25CollectiveMainloopFwdSm80ILi4ELi1ELb0EN4cute5tupleIJNS5_1CILi128EEENS7_ILi64EEES8_EEELi128ENS_10bfloat16_tEfNS_4arch4Sm80ELb1ELb0ELb1ELb0ELb0ELb0ELb1ELb1EEENS1_21CollectiveEpilogueFwdINS6_IJS8_S8_S9_EEENS6_IJNS7_ILi1EEESH_SH_EEESB_SD_Li128ELb0ELb1ELb1ELb0EEENS1_30DynamicPersistentTileSchedulerILi128ELi128ELb1ELb1ELb0EEEEEEEEEvNT_6ParamsE,"",@"SHT_CUDA_INFO"
	.sectionflags	@""
	.align	4


	//----- nvinfo : EIATTR_CUDA_API_VERSION
	.align		4
        /*0000*/ 	.byte	0x04, 0x37
        /*0002*/ 	.short	(.L_192 - .L_191)
.L_191:
        /*0004*/ 	.word	0x00000082


	//----- nvinfo : EIATTR_KPARAM_INFO
	.align		4
.L_192:
        /*0008*/ 	.byte	0x04, 0x17
        /*000a*/ 	.short	(.L_194 - .L_193)
.L_193:
        /*000c*/ 	.word	0x00000000
        /*0010*/ 	.short	0x0000
        /*0012*/ 	.short	0x0000
        /*0014*/ 	.byte	0x00, 0xf0, 0xa1, 0x10


	//----- nvinfo : EIATTR_SPARSE_MMA_MASK
	.align		4
.L_194:
        /*0018*/ 	.byte	0x03, 0x50
        /*001a*/ 	.short	0x0000


	//----- nvinfo : EIATTR_MAXREG_COUNT
	.align		4
        /*001c*/ 	.byte	0x03, 0x1b
        /*001e*/ 	.short	0x00ff


	//----- nvinfo : EIATTR_MERCURY_ISA_VERSION
	.align		4
        /*0020*/ 	.byte	0x03, 0x5f
        /*0022*/ 	.short	0x0101


	//----- nvinfo : EIATTR_VRC_CTA_INIT_COUNT
	.align		4
        /*0024*/ 	.byte	0x02, 0x4a
	.zero		1
	.zero		1


	//----- nvinfo : EIATTR_EXIT_INSTR_OFFSETS
	.align		4
        /*0028*/ 	.byte	0x04, 0x1c
        /*002a*/ 	.short	(.L_196 - .L_195)


	//   ....[0]....
.L_195:
        /*002c*/ 	.word	0x00000010


	//----- nvinfo : EIATTR_MAX_THREADS
	.align		4
.L_196:
        /*0030*/ 	.byte	0x04, 0x05
        /*0032*/ 	.short	(.L_198 - .L_197)
.L_197:
        /*0034*/ 	.word	0x00000080
        /*0038*/ 	.word	0x00000001
        /*003c*/ 	.word	0x00000001


	//----- nvinfo : EIATTR_CBANK_PARAM_SIZE
	.align		4
.L_198:
        /*0040*/ 	.byte	0x03, 0x19
        /*0042*/ 	.short	0x0428


	//----- nvinfo : EIATTR_PARAM_CBANK
	.align		4
        /*0044*/ 	.byte	0x04, 0x0a
        /*0046*/ 	.short	(.L_200 - .L_199)
	.align		4
.L_199:
        /*0048*/ 	.word	index@(.nv.constant0._ZN7cutlass13device_kernelIN5flash19enable_sm80_to_sm89INS1_16FlashAttnFwdSm80INS1_25CollectiveMainloopFwdSm80ILi4ELi1ELb0EN4cute5tupleIJNS5_1CILi128EEENS7_ILi64EEES8_EEELi128ENS_10bfloat16_tEfNS_4arch4Sm80ELb1ELb0ELb1ELb0ELb0ELb0ELb1ELb1EEENS1_21CollectiveEpilogueFwdINS6_IJS8_S8_S9_EEENS6_IJNS7_ILi1EEESH_SH_EEESB_SD_Li128ELb0ELb1ELb1ELb0EEENS1_30DynamicPersistentTileSchedulerILi128ELi128ELb1ELb1ELb0EEEEEEEEEvNT_6ParamsE)
        /*004c*/ 	.short	0x0380
        /*004e*/ 	.short	0x0428


	//----- nvinfo : EIATTR_SW_WAR
	.align		4
.L_200:
        /*0050*/ 	.byte	0x04, 0x36
        /*0052*/ 	.short	(.L_202 - .L_201)
.L_201:
        /*0054*/ 	.word	0x00000008
.L_202:


//--------------------- .nv.info._ZN7cutlass13device_kernelIN5flash19enable_sm80_to_sm89INS1_16FlashAttnFwdSm80INS1_25CollectiveMainloopFwdSm80ILi8ELi1ELb1EN4cute5tupleIJNS5_1CILi128EEENS7_ILi112EEES8_EEELi128ENS_10bfloat16_tEfNS_4arch4Sm80ELb1ELb0ELb1ELb1ELb0ELb0ELb1ELb1EEENS1_21CollectiveEpilogueFwdINS6_IJS8_S8_S9_EEENS6_IJNS7_ILi1EEESH_SH_EEESB_SD_Li256ELb1ELb1ELb1ELb0EEENS1_36VarlenDynamicPersistentTileSchedulerILi128ELi112ELi256ELi256ELb1ELb1ELb0ELb1ELb1ELb1EEEEEEEEEvNT_6ParamsE --------------------------
	.section	.nv.info._ZN7cutlass13device_kernelIN5flash19enable_sm80_to_sm89INS1_16FlashAttnFwdSm80INS1_25CollectiveMainloopFwdSm80ILi8ELi1ELb1EN4cute5tupleIJNS5_1CILi128EEENS7_ILi112EEES8_EEELi128ENS_10bfloat16_tEfNS_4arch4Sm80ELb1ELb0ELb1ELb1ELb0ELb0ELb1ELb1EEENS1_21CollectiveEpilogueFwdINS6_IJS8_S8_S9_EEENS6_IJNS7_ILi1EEESH_SH_EEESB_SD_Li256ELb1ELb1ELb1ELb0EEENS1_36VarlenDynamicPersistentTileSchedulerILi128ELi112ELi256ELi256ELb1ELb1ELb0ELb1ELb1ELb1EEEEEEEEEvNT_6ParamsE,"",@"SHT_CUDA_INFO"
	.sectionflags	@""
	.align	4


	//----- nvinfo : EIATTR_CUDA_API_VERSION
	.align		4
        /*0000*/ 	.byte	0x04, 0x37
        /*0002*/ 	.short	(.L_204 - .L_203)
.L_203:
        /*0004*/ 	.word	0x00000082


	//----- nvinfo : EIATTR_KPARAM_INFO
	.align		4
.L_204:
        /*0008*/ 	.byte	0x04, 0x17
        /*000a*/ 	.short	(.L_206 - .L_205)
.L_205:
        /*000c*/ 	.word	0x00000000
        /*0010*/ 	.short	0x0000
        /*0012*/ 	.short	0x0000
        /*0014*/ 	.byte	0x00, 0xf0, 0xe1, 0x10


	//----- nvinfo : EIATTR_SPARSE_MMA_MASK
	.align		4
.L_206:
        /*0018*/ 	.byte	0x03, 0x50
        /*001a*/ 	.short	0x0000


	//----- nvinfo : EIATTR_MAXREG_COUNT
	.align		4
        /*001c*/ 	.byte	0x03, 0x1b
        /*001e*/ 	.short	0x00ff


	//----- nvinfo : EIATTR_MERCURY_ISA_VERSION
	.align		4
        /*0020*/ 	.byte	0x03, 0x5f
        /*0022*/ 	.short	0x0101


	//----- nvinfo : EIATTR_VRC_CTA_INIT_COUNT
	.align		4
        /*0024*/ 	.byte	0x02, 0x4a
	.zero		1
	.zero		1


	//----- nvinfo : EIATTR_EXIT_INSTR_OFFSETS
	.align		4
        /*0028*/ 	.byte	0x04, 0x1c
        /*002a*/ 	.short	(.L_208 - .L_207)


	//   ....[0]....
.L_207:
        /*002c*/ 	.word	0x00000010


	//----- nvinfo : EIATTR_MAX_THREADS
	.align		4
.L_208:
        /*0030*/ 	.byte	0x04, 0x05
        /*0032*/ 	.short	(.L_210 - .L_209)
.L_209:
        /*0034*/ 	.word	0x00000100
        /*0038*/ 	.word	0x00000001
        /*003c*/ 	.word	0x00000001


	//----- nvinfo : EIATTR_CBANK_PARAM_SIZE
	.align		4
.L_210:
        /*0040*/ 	.byte	0x03, 0x19
        /*0042*/ 	.short	0x0438


	//----- nvinfo : EIATTR_PARAM_CBANK
	.align		4
        /*0044*/ 	.byte	0x04, 0x0a
        /*0046*/ 	.short	(.L_212 - .L_211)
	.align		4
.L_211:
        /*0048*/ 	.word	index@(.nv.constant0._ZN7cutlass13device_kernelIN5flash19enable_sm80_to_sm89INS1_16FlashAttnFwdSm80INS1_25CollectiveMainloopFwdSm80ILi8ELi1ELb1EN4cute5tupleIJNS5_1CILi128EEENS7_ILi112EEES8_EEELi128ENS_10bfloat16_tEfNS_4arch4Sm80ELb1ELb0ELb1ELb1ELb0ELb0ELb1ELb1EEENS1_21CollectiveEpilogueFwdINS6_IJS8_S8_S9_EEENS6_IJNS7_ILi1EEESH_SH_EEESB_SD_Li256ELb1ELb1ELb1ELb0EEENS1_36VarlenDynamicPersistentTileSchedulerILi128ELi112ELi256ELi256ELb1ELb1ELb0ELb1ELb1ELb1EEEEEEEEEvNT_6ParamsE)
        /*004c*/ 	.short	0x0380
        /*004e*/ 	.short	0x0438


	//----- nvinfo : EIATTR_SW_WAR
	.align		4
.L_212:
        /*0050*/ 	.byte	0x04, 0x36
        /*0052*/ 	.short	(.L_214 - .L_213)
.L_213:
        /*0054*/ 	.word	0x00000008
.L_214:


//--------------------- .nv.info._ZN7cutlass13device_kernelIN5flash19enable_sm80_to_sm89INS1_16FlashAttnFwdSm80INS1_25CollectiveMainloopFwdSm80ILi8ELi1ELb1EN4cute5tupleIJNS5_1CILi128EEENS7_ILi112EEES8_EEELi128ENS_10bfloat16_tEfNS_4arch4Sm80ELb1ELb0ELb1ELb1ELb0ELb1ELb1ELb1EEENS1_21CollectiveEpilogueFwdINS6_IJS8_S8_S9_EEENS6_IJNS7_ILi1EEESH_SH_EEESB_SD_Li256ELb1ELb1ELb1ELb0EEENS1_36VarlenDynamicPersistentTileSchedulerILi128ELi112ELi256ELi256ELb1ELb1ELb0ELb1ELb1ELb1EEEEEEEEEvNT_6ParamsE --------------------------
	.section	.nv.info._ZN7cutlass13device_kernelIN5flash19enable_sm80_to_sm89INS1_16FlashAttnFwdSm80INS1_25CollectiveMainloopFwdSm80ILi8ELi1ELb1EN4cute5tupleIJNS5_1CILi128EEENS7_ILi112EEES8_EEELi128ENS_10bfloat16_tEfNS_4arch4Sm80ELb1ELb0ELb1ELb1ELb0ELb1ELb1ELb1EEENS1_21CollectiveEpilogueFwdINS6_IJS8_S8_S9_EEENS6_IJNS7_ILi1EEESH_SH_EEESB_SD_Li256ELb1ELb1ELb1ELb0EEENS1_36VarlenDynamicPersistentTileSchedulerILi128ELi112ELi256ELi256ELb1ELb1ELb0ELb1ELb1ELb1EEEEEEEEEvNT_6ParamsE,"",@"SHT_CUDA_INFO"
	.sectionflags	@""
	.align	4


	//----- nvinfo : EIATTR_CUDA_API_VERSION
	.align		4
        /*0000*/ 	.byte	0x04, 0x37
        /*0002*/ 	.short	(.L_216 - .L_215)
.L_215:
        /*0004*/ 	.word	0x00000082


	//----- nvinfo : EIATTR_KPARAM_INFO
	.align		4
.L_216:
        /*0008*/ 	.byte	0x04, 0x17
        /*000a*/ 	.short	(.L_218 - .L_217)
.L_217:
        /*000c*/ 	.word	0x00000000
        /*0010*/ 	.short	0x0000
        /*0012*/ 	.short	0x0000
        /*0014*/ 	.byte	0x00, 0xf0, 0xe1, 0x10


	//----- nvinfo : EIATTR_SPARSE_MMA_MASK
	.align		4
.L_218:
        /*0018*/ 	.byte	0x03, 0x50
        /*001a*/ 	.short	0x0000


	//----- nvinfo : EIATTR_MAXREG_COUNT
	.align		4
        /*001c*/ 	.byte	0x03, 0x1b
        /*001e*/ 	.short	0x00ff


	//----- nvinfo : EIATTR_MERCURY_ISA_VERSION
	.align		4
        /*0020*/ 	.byte	0x03, 0x5f
        /*0022*/ 	.short	0x0101


	//----- nvinfo : EIATTR_VRC_CTA_INIT_COUNT
	.align		4
        /*0024*/ 	.byte	0x02, 0x4a
	.zero		1
	.zero		1


	//----- nvinfo : EIATTR_EXIT_INSTR_OFFSETS
	.align		4
        /*0028*/ 	.byte	0x04, 0x1c
        /*002a*/ 	.short	(.L_220 - .L_219)


	//   ....[0]....
.L_219:
        /*002c*/ 	.word	0x00000010


	//----- nvinfo : EIATTR_MAX_THREADS
	.align		4
.L_220:
        /*0030*/ 	.byte	0x04, 0x05
        /*0032*/ 	.short	(.L_222 - .L_221)
.L_221:
        /*0034*/ 	.word	0x00000100
        /*0038*/ 	.word	0x00000001
        /*003c*/ 	.word	0x00000001


	//----- nvinfo : EIATTR_CBANK_PARAM_SIZE
	.align		4
.L_222:
        /*0040*/ 	.byte	0x03, 0x19
        /*0042*/ 	.short	0x0438


	//----- nvinfo : EIATTR_PARAM_CBANK
	.align		4
        /*0044*/ 	.byte	0x04, 0x0a
        /*0046*/ 	.short	(.L_224 - .L_223)
	.align		4
.L_223:
        /*0048*/ 	.word	index@(.nv.constant0._ZN7cutlass13device_kernelIN5flash19enable_sm80_to_sm89INS1_16FlashAttnFwdSm80INS1_25CollectiveMainloopFwdSm80ILi8ELi1ELb1EN4cute5tupleIJNS5_1CILi128EEENS7_ILi112EEES8_EEELi128ENS_10bfloat16_tEfNS_4arch4Sm80ELb1ELb0ELb1ELb1ELb0ELb1ELb1ELb1EEENS1_21CollectiveEpilogueFwdINS6_IJS8_S8_S9_EEENS6_IJNS7_ILi1EEESH_SH_EEESB_SD_Li256ELb1ELb1ELb1ELb0EEENS1_36VarlenDynamicPersistentTileSchedulerILi128ELi112ELi256ELi256ELb1ELb1ELb0ELb1ELb1ELb1EEEEEEEEEvNT_6ParamsE)
        /*004c*/ 	.short	0x0380
        /*004e*/ 	.short	0x0438


	//----- nvinfo : EIATTR_SW_WAR
	.align		4
.L_224:
        /*0050*/ 	.byte	0x04, 0x36
        /*0052*/ 	.short	(.L_226 - .L_225)
.L_225:
        /*0054*/ 	.word	0x00000008
.L_226:


//--------------------- .nv.callgraph             --------------------------
	.section	.nv.callgraph,"",@"SHT_CUDA_CALLGRAPH"
	.align	4
	.sectionentsize	8
	.align		4
        /*0000*/ 	.word	0x00000000
	.align		4
        /*0004*/ 	.word	0xffffffff
	.align		4
        /*0008*/ 	.word	0x00000000
	.align		4
        /*000c*/ 	.word	0xfffffffe
	.align		4
        /*0010*/ 	.word	0x00000000
	.align		4
        /*0014*/ 	.word	0xfffffffd
	.align		4
        /*0018*/ 	.word	0x00000000
	.align		4
        /*001c*/ 	.word	0xfffffffc


//--------------------- .nv.constant4             --------------------------
	.section	.nv.constant4,"a",@progbits
	.align	8
	.align		8
.nv.constant4:
        /*0000*/ 	.dword	_ZN80_INTERNAL_315290f6_44_flash_fwd_hdim128_bf16_split_softcap_sm80_cu_f3e6f9ee_31354cuda3std3__45__cpo5beginE
	.align		8
        /*0008*/ 	.dword	_ZN80_INTERNAL_315290f6_44_flash_fwd_hdim128_bf16_split_softcap_sm80_cu_f3e6f9ee_31354cuda3std3__45__cpo3endE
	.align		8
        /*0010*/ 	.dword	_ZN80_INTERNAL_315290f6_44_flash_fwd_hdim128_bf16_split_softcap_sm80_cu_f3e6f9ee_31354cuda3std3__45__cpo6cbeginE
	.align		8
        /*0018*/ 	.dword	_ZN80_INTERNAL_315290f6_44_flash_fwd_hdim128_bf16_split_softcap_sm80_cu_f3e6f9ee_31354cuda3std3__45__cpo4cendE
	.align		8
        /*0020*/ 	.dword	_ZN80_INTERNAL_315290f6_44_flash_fwd_hdim128_bf16_split_softcap_sm80_cu_f3e6f9ee_31354cuda3std3__482_GLOBAL__N__315290f6_44_flash_fwd_hdim128_bf16_split_softcap_sm80_cu_f3e6f9ee_31356ignoreE
	.align		8
        /*0028*/ 	.dword	_ZN80_INTERNAL_315290f6_44_flash_fwd_hdim128_bf16_split_softcap_sm80_cu_f3e6f9ee_31354cuda3std3__419piecewise_constructE
	.align		8
        /*0030*/ 	.dword	_ZN80_INTERNAL_315290f6_44_flash_fwd_hdim128_bf16_split_softcap_sm80_cu_f3e6f9ee_31354cuda3std3__48in_placeE
	.align		8
        /*0038*/ 	.dword	_ZN80_INTERNAL_315290f6_44_flash_fwd_hdim128_bf16_split_softcap_sm80_cu_f3e6f9ee_31354cuda3std6ranges3__45__cpo4swapE
	.align		8
        /*0040*/ 	.dword	_ZN80_INTERNAL_315290f6_44_flash_fwd_hdim128_bf16_split_softcap_sm80_cu_f3e6f9ee_31354cuda3std6ranges3__45__cpo9iter_moveE
	.align		8
        /*0048*/ 	.dword	_ZN80_INTERNAL_315290f6_44_flash_fwd_hdim128_bf16_split_softcap_sm80_cu_f3e6f9ee_31354cute7productE
	.align		8
        /*0050*/ 	.dword	_ZN80_INTERNAL_315290f6_44_flash_fwd_hdim128_bf16_split_softcap_sm80_cu_f3e6f9ee_31354cute1_E


//--------------------- .text._ZN7cutlass13device_kernelIN5flash19enable_sm80_to_sm89INS1_16FlashAttnFwdSm80INS1_25CollectiveMainloopFwdSm80ILi8ELi1ELb1EN4cute5tupleIJNS5_1CILi128EEES8_S8_EEELi128ENS_10bfloat16_tEfNS_4arch4Sm80ELb0ELb0ELb1ELb0ELb0ELb0ELb1ELb1EEENS1_21CollectiveEpilogueFwdIS9_NS6_IJNS7_ILi1EEESF_SF_EEESA_SC_Li256ELb0ELb1ELb1ELb0EEENS1_19SingleTileSchedulerILb0ELb1ELb1ELi128EEEEEEEEEvNT_6ParamsE --------------------------
	.section	.text._ZN7cutlass13device_kernelIN5flash19enable_sm80_to_sm89INS1_16FlashAttnFwdSm80INS1_25CollectiveMainloopFwdSm80ILi8ELi1ELb1EN4cute5tupleIJNS5_1CILi128EEES8_S8_EEELi128ENS_10bfloat16_tEfNS_4arch4Sm80ELb0ELb0ELb1ELb0ELb0ELb0ELb1ELb1EEENS1_21CollectiveEpilogueFwdIS9_NS6_IJNS7_ILi1EEESF_SF_EEESA_SC_Li256ELb0ELb1ELb1ELb0EEENS1_19SingleTileSchedulerILb0ELb1ELb1ELi128EEEEEEEEEvNT_6ParamsE,"ax",@progbits
	.align	128
.text._ZN7cutlass13device_kernelIN5flash19enable_sm80_to_sm89INS1_16FlashAttnFwdSm80INS1_25CollectiveMainloopFwdSm80ILi8ELi1ELb1EN4cute5tupleIJNS5_1CILi128EEES8_S8_EEELi128ENS_10bfloat16_tEfNS_4arch4Sm80ELb0ELb0ELb1ELb0ELb0ELb0ELb1ELb1EEENS1_21CollectiveEpilogueFwdIS9_NS6_IJNS7_ILi1EEESF_SF_EEESA_SC_Li256ELb0ELb1ELb1ELb0EEENS1_19SingleTileSchedulerILb0ELb1ELb1ELi128EEEEEEEEEvNT_6ParamsE:
        .type           _ZN7cutlass13device_kernelIN5flash19enable_sm80_to_sm89INS1_16FlashAttnFwdSm80INS1_25CollectiveMainloopFwdSm80ILi8ELi1ELb1EN4cute5tupleIJNS5_1CILi128EEES8_S8_EEELi128ENS_10bfloat16_tEfNS_4arch4Sm80ELb0ELb0ELb1ELb0ELb0ELb0ELb1ELb1EEENS1_21CollectiveEpilogueFwdIS9_NS6_IJNS7_ILi1EEESF_SF_EEESA_SC_Li256ELb0ELb1ELb1ELb0EEENS1_19SingleTileSchedulerILb0ELb1ELb1ELi128EEEEEEEEEvNT_6ParamsE,@function
        .size           _ZN7cutlass13device_kernelIN5flash19enable_sm80_to_sm89INS1_16FlashAttnFwdSm80INS1_25CollectiveMainloopFwdSm80ILi8ELi1ELb1EN4cute5tupleIJNS5_1CILi128EEES8_S8_EEELi128ENS_10bfloat16_tEfNS_4arch4Sm80ELb0ELb0ELb1ELb0ELb0ELb0ELb1ELb1EEENS1_21CollectiveEpilogueFwdIS9_NS6_IJNS7_ILi1EEESF_SF_EEESA_SC_Li256ELb0ELb1ELb1ELb0EEENS1_19SingleTileSchedulerILb0ELb1ELb1ELi128EEEEEEEEEvNT_6ParamsE,(.L_x_12 - _ZN7cutlass13device_kernelIN5flash19enable_sm80_to_sm89INS1_16FlashAttnFwdSm80INS1_25CollectiveMainloopFwdSm80ILi8ELi1ELb1EN4cute5tupleIJNS5_1CILi128EEES8_S8_EEELi128ENS_10bfloat16_tEfNS_4arch4Sm80ELb0ELb0ELb1ELb0ELb0ELb0ELb1ELb1EEENS1_21CollectiveEpilogueFwdIS9_NS6_IJNS7_ILi1EEESF_SF_EEESA_SC_Li256ELb0ELb1ELb1ELb0EEENS1_19SingleTileSchedulerILb0ELb1ELb1ELi128EEEEEEEEEvNT_6ParamsE)
        .other          _ZN7cutlass13device_kernelIN5flash19enable_sm80_to_sm89INS1_16FlashAttnFwdSm80INS1_25CollectiveMainloopFwdSm80ILi8ELi1ELb1EN4cute5tupleIJNS5_1CILi128EEES8_S8_EEELi128ENS_10bfloat16_tEfNS_4arch4Sm80ELb0ELb0ELb1ELb0ELb0ELb0ELb1ELb1EEENS1_21CollectiveEpilogueFwdIS9_NS6_IJNS7_ILi1EEESF_SF_EEESA_SC_Li256ELb0ELb1ELb1ELb0EEENS1_19SingleTileSchedulerILb0ELb1ELb1ELi128EEEEEEEEEvNT_6ParamsE,@"STO_CUDA_ENTRY STV_DEFAULT"
_ZN7cutlass13device_kernelIN5flash19enable_sm80_to_sm89INS1_16FlashAttnFwdSm80INS1_25CollectiveMainloopFwdSm80ILi8ELi1ELb1EN4cute5tupleIJNS5_1CILi128EEES8_S8_EEELi128ENS_10bfloat16_tEfNS_4arch4Sm80ELb0ELb0ELb1ELb0ELb0ELb0ELb1ELb1EEENS1_21CollectiveEpilogueFwdIS9_NS6_IJNS7_ILi1EEESF_SF_EEESA_SC_Li256ELb0ELb1ELb1ELb0EEENS1_19SingleTileSchedulerILb0ELb1ELb1ELi128EEEEEEEEEvNT_6ParamsE:
[----:B------:R-:W-:Y:S01]  /*0000*/  LDC R1, c[0x0][0x37c] ;  /* 0x0000df00ff017b82 */ /* 0x000fe20000000800 */
[----:B------:R-:W-:Y:S05]  /*0010*/  EXIT ;  /* 0x000000000000794d */ /* 0x000fea0003800000 */
.L_x_0:
[----:B------:R-:W-:-:S00]  /*0020*/  BRA `(.L_x_0) ;  /* 0xfffffffc00fc7947 */ /* 0x000fc0000383ffff */
[----:B------:R-:W-:-:S00]  /*0030*/  NOP ;  /* 0x0000000000007918 */ /* 0x000fc00000000000 */
        /* <DEDUP_REMOVED lines=12> */
.L_x_12:


//--------------------- .text._ZN7cutlass13device_kernelIN5flash19enable_sm80_to_sm89INS1_16FlashAttnFwdSm80INS1_25CollectiveMainloopFwdSm80ILi8ELi1ELb1EN4cute5tupleIJNS5_1CILi128EEENS7_ILi96EEES8_EEELi128ENS_10bfloat16_tEfNS_4arch4Sm80ELb0ELb1ELb1ELb0ELb0ELb0ELb1ELb1EEENS1_21CollectiveEpilogueFwdINS6_IJS8_S8_S9_EEENS6_IJNS7_ILi1EEESH_SH_EEESB_SD_Li256ELb0ELb1ELb1ELb0EEENS1_19SingleTileSchedulerILb0ELb1ELb1ELi128EEEEEEEEEvNT_6ParamsE --------------------------
	.section	.text._ZN7cutlass13device_kernelIN5flash19enable_sm80_to_sm89INS1_16FlashAttnFwdSm80INS1_25CollectiveMainloopFwdSm80ILi8ELi1ELb1EN4cute5tupleIJNS5_1CILi128EEENS7_ILi96EEES8_EEELi128ENS_10bfloat16_tEfNS_4arch4Sm80ELb0ELb1ELb1ELb0ELb0ELb0ELb1ELb1EEENS1_21CollectiveEpilogueFwdINS6_IJS8_S8_S9_EEENS6_IJNS7_ILi1EEESH_SH_EEESB_SD_Li256ELb0ELb1ELb1ELb0EEENS1_19SingleTileSchedulerILb0ELb1ELb1ELi128EEEEEEEEEvNT_6ParamsE,"ax",@progbits
	.align	128
.text._ZN7cutlass13device_kernelIN5flash19enable_sm80_to_sm89INS1_16FlashAttnFwdSm80INS1_25CollectiveMainloopFwdSm80ILi8ELi1ELb1EN4cute5tupleIJNS5_1CILi128EEENS7_ILi96EEES8_EEELi128ENS_10bfloat16_tEfNS_4arch4Sm80ELb0ELb1ELb1ELb0ELb0ELb0ELb1ELb1EEENS1_21CollectiveEpilogueFwdINS6_IJS8_S8_S9_EEENS6_IJNS7_ILi1EEESH_SH_EEESB_SD_Li256ELb0ELb1ELb1ELb0EEENS1_19SingleTileSchedulerILb0ELb1ELb1ELi128EEEEEEEEEvNT_6ParamsE:
        .type           _ZN7cutlass13device_kernelIN5flash19enable_sm80_to_sm89INS1_16FlashAttnFwdSm80INS1_25CollectiveMainloopFwdSm80ILi8ELi1ELb1EN4cute5tupleIJNS5_1CILi128EEENS7_ILi96EEES8_EEELi128ENS_10bfloat16_tEfNS_4arch4Sm80ELb0ELb1ELb1ELb0ELb0ELb0ELb1ELb1EEENS1_21CollectiveEpilogueFwdINS6_IJS8_S8_S9_EEENS6_IJNS7_ILi1EEESH_SH_EEESB_SD_Li256ELb0ELb1ELb1ELb0EEENS1_19SingleTileSchedulerILb0ELb1ELb1ELi128EEEEEEEEEvNT_6ParamsE,@function
        .size           _ZN7cutlass13device_kernelIN5flash19enable_sm80_to_sm89INS1_16FlashAttnFwdSm80INS1_25CollectiveMainloopFwdSm80ILi8ELi1ELb1EN4cute5tupleIJNS5_1CILi128EEENS7_ILi96EEES8_EEELi128ENS_10bfloat16_tEfNS_4arch4Sm80ELb0ELb1ELb1ELb0ELb0ELb0ELb1ELb1EEENS1_21CollectiveEpilogueFwdINS6_IJS8_S8_S9_EEENS6_IJNS7_ILi1EEESH_SH_EEESB_SD_Li256ELb0ELb1ELb1ELb0EEENS1_19SingleTileSchedulerILb0ELb1ELb1ELi128EEEEEEEEEvNT_6ParamsE,(.L_x_13 - _ZN7cutlass13device_kernelIN5flash19enable_sm80_to_sm89INS1_16FlashAttnFwdSm80INS1_25CollectiveMainloopFwdSm80ILi8ELi1ELb1EN4cute5tupleIJNS5_1CILi128EEENS7_ILi96EEES8_EEELi128ENS_10bfloat16_tEfNS_4arch4Sm80ELb0ELb1ELb1ELb0ELb0ELb0ELb1ELb1EEENS1_21CollectiveEpilogueFwdINS6_IJS8_S8_S9_EEENS6_IJNS7_ILi1EEESH_SH_EEESB_SD_Li256ELb0ELb1ELb1ELb0EEENS1_19SingleTileSchedulerILb0ELb1ELb1ELi128EEEEEEEEEvNT_6ParamsE)
        .other          _ZN7cutlass13device_kernelIN5flash19enable_sm80_to_sm89INS1_16FlashAttnFwdSm80INS1_25CollectiveMainloopFwdSm80ILi8ELi1ELb1EN4cute5tupleIJNS5_1CILi128EEENS7_ILi96EEES8_EEELi128ENS_10bfloat16_tEfNS_4arch4Sm80ELb0ELb1ELb1ELb0ELb0ELb0ELb1ELb1EEENS1_21CollectiveEpilogueFwdINS6_IJS8_S8_S9_EEENS6_IJNS7_ILi1EEESH_SH_EEESB_SD_Li256ELb0ELb1ELb1ELb0EEENS1_19SingleTileSchedulerILb0ELb1ELb1ELi128EEEEEEEEEvNT_6ParamsE,@"STO_CUDA_ENTRY STV_DEFAULT"
_ZN7cutlass13device_kernelIN5flash19enable_sm80_to_sm89INS1_16FlashAttnFwdSm80INS1_25CollectiveMainloopFwdSm80ILi8ELi1ELb1EN4cute5tupleIJNS5_1CILi128EEENS7_ILi96EEES8_EEELi128ENS_10bfloat16_tEfNS_4arch4Sm80ELb0ELb1ELb1ELb0ELb0ELb0ELb1ELb1EEENS1_21CollectiveEpilogueFwdINS6_IJS8_S8_S9_EEENS6_IJNS7_ILi1EEESH_SH_EEESB_SD_Li256ELb0ELb1ELb1ELb0EEENS1_19SingleTileSchedulerILb0ELb1ELb1ELi128EEEEEEEEEvNT_6ParamsE:
[----:B------:R-:W-:Y:S01]  /*0000*/  LDC R1, c[0x0][0x37c] ;  /* 0x0000df00ff017b82 */ /* 0x000fe20000000800 */
[----:B------:R-:W-:Y:S05]  /*0010*/  EXIT ;  /* 0x000000000000794d */ /* 0x000fea0003800000 */
.L_x_1:
        /* <DEDUP_REMOVED lines=14> */
.L_x_13:


//--------------------- .text._ZN7cutlass13device_kernelIN5flash19enable_sm80_to_sm89INS1_16FlashAttnFwdSm80INS1_25CollectiveMainloopFwdSm80ILi8ELi1ELb1EN4cute5tupleIJNS5_1CILi128EEES8_S8_EEELi128ENS_10bfloat16_tEfNS_4arch4Sm80ELb1ELb0ELb1ELb0ELb0ELb0ELb1ELb1EEENS1_21CollectiveEpilogueFwdIS9_NS6_IJNS7_ILi1EEESF_SF_EEESA_SC_Li256ELb0ELb1ELb1ELb0EEENS1_30DynamicPersistentTileSchedulerILi256ELi256ELb1ELb1ELb0EEEEEEEEEvNT_6ParamsE --------------------------
	.section	.text._ZN7cutlass13device_kernelIN5flash19enable_sm80_to_sm89INS1_16FlashAttnFwdSm80INS1_25CollectiveMainloopFwdSm80ILi8ELi1ELb1EN4cute5tupleIJNS5_1CILi128EEES8_S8_EEELi128ENS_10bfloat16_tEfNS_4arch4Sm80ELb1ELb0ELb1ELb0ELb0ELb0ELb1ELb1EEENS1_21CollectiveEpilogueFwdIS9_NS6_IJNS7_ILi1EEESF_SF_EEESA_SC_Li256ELb0ELb1ELb1ELb0EEENS1_30DynamicPersistentTileSchedulerILi256ELi256ELb1ELb1ELb0EEEEEEEEEvNT_6ParamsE,"ax",@progbits
	.align	128
.text._ZN7cutlass13device_kernelIN5flash19enable_sm80_to_sm89INS1_16FlashAttnFwdSm80INS1_25CollectiveMainloopFwdSm80ILi8ELi1ELb1EN4cute5tupleIJNS5_1CILi128EEES8_S8_EEELi128ENS_10bfloat16_tEfNS_4arch4Sm80ELb1ELb0ELb1ELb0ELb0ELb0ELb1ELb1EEENS1_21CollectiveEpilogueFwdIS9_NS6_IJNS7_ILi1EEESF_SF_EEESA_SC_Li256ELb0ELb1ELb1ELb0EEENS1_30DynamicPersistentTileSchedulerILi256ELi256ELb1ELb1ELb0EEEEEEEEEvNT_6ParamsE:
        .type           _ZN7cutlass13device_kernelIN5flash19enable_sm80_to_sm89INS1_16FlashAttnFwdSm80INS1_25CollectiveMainloopFwdSm80ILi8ELi1ELb1EN4cute5tupleIJNS5_1CILi128EEES8_S8_EEELi128ENS_10bfloat16_tEfNS_4arch4Sm80ELb1ELb0ELb1ELb0ELb0ELb0ELb1ELb1EEENS1_21CollectiveEpilogueFwdIS9_NS6_IJNS7_ILi1EEESF_SF_EEESA_SC_Li256ELb0ELb1ELb1ELb0EEENS1_30DynamicPersistentTileSchedulerILi256ELi256ELb1ELb1ELb0EEEEEEEEEvNT_6ParamsE,@function
        .size           _ZN7cutlass13device_kernelIN5flash19enable_sm80_to_sm89INS1_16FlashAttnFwdSm80INS1_25CollectiveMainloopFwdSm80ILi8ELi1ELb1EN4cute5tupleIJNS5_1CILi128EEES8_S8_EEELi128ENS_10bfloat16_tEfNS_4arch4Sm80ELb1ELb0ELb1ELb0ELb0ELb0ELb1ELb1EEENS1_21CollectiveEpilogueFwdIS9_NS6_IJNS7_ILi1EEESF_SF_EEESA_SC_Li256ELb0ELb1ELb1ELb0EEENS1_30DynamicPersistentTileSchedulerILi256ELi256ELb1ELb1ELb0EEEEEEEEEvNT_6ParamsE,(.L_x_14 - _ZN7cutlass13device_kernelIN5flash19enable_sm80_to_sm89INS1_16FlashAttnFwdSm80INS1_25CollectiveMainloopFwdSm80ILi8ELi1ELb1EN4cute5tupleIJNS5_1CILi128EEES8_S8_EEELi128ENS_10bfloat16_tEfNS_4arch4Sm80ELb1ELb0ELb1ELb0ELb0ELb0ELb1ELb1EEENS1_21CollectiveEpilogueFwdIS9_NS6_IJNS7_ILi1EEESF_SF_EEESA_SC_Li256ELb0ELb1ELb1ELb0EEENS1_30DynamicPersistentTileSchedulerILi256ELi256ELb1ELb1ELb0EEEEEEEEEvNT_6ParamsE)
        .other          _ZN7cutlass13device_kernelIN5flash19enable_sm80_to_sm89INS1_16FlashAttnFwdSm80INS1_25CollectiveMainloopFwdSm80ILi8ELi1ELb1EN4cute5tupleIJNS5_1CILi128EEES8_S8_EEELi128ENS_10bfloat16_tEfNS_4arch4Sm80ELb1ELb0ELb1ELb0ELb0ELb0ELb1ELb1EEENS1_21CollectiveEpilogueFwdIS9_NS6_IJNS7_ILi1EEESF_SF_EEESA_SC_Li256ELb0ELb1ELb1ELb0EEENS1_30DynamicPersistentTileSchedulerILi256ELi256ELb1ELb1ELb0EEEEEEEEEvNT_6ParamsE,@"STO_CUDA_ENTRY STV_DEFAULT"
_ZN7cutlass13device_kernelIN5flash19enable_sm80_to_sm89INS1_16FlashAttnFwdSm80INS1_25CollectiveMainloopFwdSm80ILi8ELi1ELb1EN4cute5tupleIJNS5_1CILi128EEES8_S8_EEELi128ENS_10bfloat16_tEfNS_4arch4Sm80ELb1ELb0ELb1ELb0ELb0ELb0ELb1ELb1EEENS1_21CollectiveEpilogueFwdIS9_NS6_IJNS7_ILi1EEESF_SF_EEESA_SC_Li256ELb0ELb1ELb1ELb0EEENS1_30DynamicPersistentTileSchedulerILi256ELi256ELb1ELb1ELb0EEEEEEEEEvNT_6ParamsE:
[----:B------:R-:W-:Y:S01]  /*0000*/  LDC R1, c[0x0][0x37c] ;  /* 0x0000df00ff017b82 */ /* 0x000fe20000000800 */
[----:B------:R-:W-:Y:S05]  /*0010*/  EXIT ;  /* 0x000000000000794d */ /* 0x000fea0003800000 */
.L_x_2:
        /* <DEDUP_REMOVED lines=14> */
.L_x_14:


//--------------------- .text._ZN7cutlass13device_kernelIN5flash19enable_sm80_to_sm89INS1_16FlashAttnFwdSm80INS1_25CollectiveMainloopFwdSm80ILi4ELi1ELb0EN4cute5tupleIJNS5_1CILi128EEENS7_ILi64EEES8_EEELi128ENS_10bfloat16_tEfNS_4arch4Sm80ELb0ELb0ELb1ELb0ELb0ELb0ELb1ELb1EEENS1_21CollectiveEpilogueFwdINS6_IJS8_S8_S9_EEENS6_IJNS7_ILi1EEESH_SH_EEESB_SD_Li128ELb0ELb1ELb1ELb0EEENS1_19SingleTileSchedulerILb0ELb1ELb1ELi128EEEEEEEEEvNT_6ParamsE --------------------------
	.section	.text._ZN7cutlass13device_kernelIN5flash19enable_sm80_to_sm89INS1_16FlashAttnFwdSm80INS1_25CollectiveMainloopFwdSm80ILi4ELi1ELb0EN4cute5tupleIJNS5_1CILi128EEENS7_ILi64EEES8_EEELi128ENS_10bfloat16_tEfNS_4arch4Sm80ELb0ELb0ELb1ELb0ELb0ELb0ELb1ELb1EEENS1_21CollectiveEpilogueFwdINS6_IJS8_S8_S9_EEENS6_IJNS7_ILi1EEESH_SH_EEESB_SD_Li128ELb0ELb1ELb1ELb0EEENS1_19SingleTileSchedulerILb0ELb1ELb1ELi128EEEEEEEEEvNT_6ParamsE,"ax",@progbits
	.align	128
.text._ZN7cutlass13device_kernelIN5flash19enable_sm80_to_sm89INS1_16FlashAttnFwdSm80INS1_25CollectiveMainloopFwdSm80ILi4ELi1ELb0EN4cute5tupleIJNS5_1CILi128EEENS7_ILi64EEES8_EEELi128ENS_10bfloat16_tEfNS_4arch4Sm80ELb0ELb0ELb1ELb0ELb0ELb0ELb1ELb1EEENS1_21CollectiveEpilogueFwdINS6_IJS8_S8_S9_EEENS6_IJNS7_ILi1EEESH_SH_EEESB_SD_Li128ELb0ELb1ELb1ELb0EEENS1_19SingleTileSchedulerILb0ELb1ELb1ELi128EEEEEEEEEvNT_6ParamsE:
        .type           _ZN7cutlass13device_kernelIN5flash19enable_sm80_to_sm89INS1_16FlashAttnFwdSm80INS1_25CollectiveMainloopFwdSm80ILi4ELi1ELb0EN4cute5tupleIJNS5_1CILi128EEENS7_ILi64EEES8_EEELi128ENS_10bfloat16_tEfNS_4arch4Sm80ELb0ELb0ELb1ELb0ELb0ELb0ELb1ELb1EEENS1_21CollectiveEpilogueFwdINS6_IJS8_S8_S9_EEENS6_IJNS7_ILi1EEESH_SH_EEESB_SD_Li128ELb0ELb1ELb1ELb0EEENS1_19SingleTileSchedulerILb0ELb1ELb1ELi128EEEEEEEEEvNT_6ParamsE,@function
        .size           _ZN7cutlass13device_kernelIN5flash19enable_sm80_to_sm89INS1_16FlashAttnFwdSm80INS1_25CollectiveMainloopFwdSm80ILi4ELi1ELb0EN4cute5tupleIJNS5_1CILi128EEENS7_ILi64EEES8_EEELi128ENS_10bfloat16_tEfNS_4arch4Sm80ELb0ELb0ELb1ELb0ELb0ELb0ELb1ELb1EEENS1_21CollectiveEpilogueFwdINS6_IJS8_S8_S9_EEENS6_IJNS7_ILi1EEESH_SH_EEESB_SD_Li128ELb0ELb1ELb1ELb0EEENS1_19SingleTileSchedulerILb0ELb1ELb1ELi128EEEEEEEEEvNT_6ParamsE,(.L_x_15 - _ZN7cutlass13device_kernelIN5flash19enable_sm80_to_sm89INS1_16FlashAttnFwdSm80INS1_25CollectiveMainloopFwdSm80ILi4ELi1ELb0EN4cute5tupleIJNS5_1CILi128EEENS7_ILi64EEES8_EEELi128ENS_10bfloat16_tEfNS_4arch4Sm80ELb0ELb0ELb1ELb0ELb0ELb0ELb1ELb1EEENS1_21CollectiveEpilogueFwdINS6_IJS8_S8_S9_EEENS6_IJNS7_ILi1EEESH_SH_EEESB_SD_Li128ELb0ELb1ELb1ELb0EEENS1_19SingleTileSchedulerILb0ELb1ELb1ELi128EEEEEEEEEvNT_6ParamsE)
        .other          _ZN7cutlass13device_kernelIN5flash19enable_sm80_to_sm89INS1_16FlashAttnFwdSm80INS1_25CollectiveMainloopFwdSm80ILi4ELi1ELb0EN4cute5tupleIJNS5_1CILi128EEENS7_ILi64EEES8_EEELi128ENS_10bfloat16_tEfNS_4arch4Sm80ELb0ELb0ELb1ELb0ELb0ELb0ELb1ELb1EEENS1_21CollectiveEpilogueFwdINS6_IJS8_S8_S9_EEENS6_IJNS7_ILi1EEESH_SH_EEESB_SD_Li128ELb0ELb1ELb1ELb0EEENS1_19SingleTileSchedulerILb0ELb1ELb1ELi128EEEEEEEEEvNT_6ParamsE,@"STO_CUDA_ENTRY STV_DEFAULT"
_ZN7cutlass13device_kernelIN5flash19enable_sm80_to_sm89INS1_16FlashAttnFwdSm80INS1_25CollectiveMainloopFwdSm80ILi4ELi1ELb0EN4cute5tupleIJNS5_1CILi128EEENS7_ILi64EEES8_EEELi128ENS_10bfloat16_tEfNS_4arch4Sm80ELb0ELb0ELb1ELb0ELb0ELb0ELb1ELb1EEENS1_21CollectiveEpilogueFwdINS6_IJS8_S8_S9_EEENS6_IJNS7_ILi1EEESH_SH_EEESB_SD_Li128ELb0ELb1ELb1ELb0EEENS1_19SingleTileSchedulerILb0ELb1ELb1ELi128EEEEEEEEEvNT_6ParamsE:
[----:B------:R-:W-:Y:S01]  /*0000*/  LDC R1, c[0x0][0x37c] ;  /* 0x0000df00ff017b82 */ /* 0x000fe20000000800 */
[----:B------:R-:W-:Y:S05]  /*0010*/  EXIT ;  /* 0x000000000000794d */ /* 0x000fea0003800000 */
.L_x_3:
        /* <DEDUP_REMOVED lines=14> */
.L_x_15:


//--------------------- .text._ZN7cutlass13device_kernelIN5flash19enable_sm80_to_sm89INS1_16FlashAttnFwdSm80INS1_25CollectiveMainloopFwdSm80ILi8ELi1ELb1EN4cute5tupleIJNS5_1CILi128EEENS7_ILi112EEES8_EEELi128ENS_10bfloat16_tEfNS_4arch4Sm80ELb0ELb0ELb1ELb1ELb0ELb0ELb1ELb1EEENS1_21CollectiveEpilogueFwdINS6_IJS8_S8_S9_EEENS6_IJNS7_ILi1EEESH_SH_EEESB_SD_Li256ELb1ELb1ELb1ELb0EEENS1_36VarlenDynamicPersistentTileSchedulerILi128ELi112ELi256ELi256ELb1ELb1ELb0ELb0ELb1ELb1EEEEEEEEEvNT_6ParamsE --------------------------
	.section	.text._ZN7cutlass13device_kernelIN5flash19enable_sm80_to_sm89INS1_16FlashAttnFwdSm80INS1_25CollectiveMainloopFwdSm80ILi8ELi1ELb1EN4cute5tupleIJNS5_1CILi128EEENS7_ILi112EEES8_EEELi128ENS_10bfloat16_tEfNS_4arch4Sm80ELb0ELb0ELb1ELb1ELb0ELb0ELb1ELb1EEENS1_21CollectiveEpilogueFwdINS6_IJS8_S8_S9_EEENS6_IJNS7_ILi1EEESH_SH_EEESB_SD_Li256ELb1ELb1ELb1ELb0EEENS1_36VarlenDynamicPersistentTileSchedulerILi128ELi112ELi256ELi256ELb1ELb1ELb0ELb0ELb1ELb1EEEEEEEEEvNT_6ParamsE,"ax",@progbits
	.align	128
.text._ZN7cutlass13device_kernelIN5flash19enable_sm80_to_sm89INS1_16FlashAttnFwdSm80INS1_25CollectiveMainloopFwdSm80ILi8ELi1ELb1EN4cute5tupleIJNS5_1CILi128EEENS7_ILi112EEES8_EEELi128ENS_10bfloat16_tEfNS_4arch4Sm80ELb0ELb0ELb1ELb1ELb0ELb0ELb1ELb1EEENS1_21CollectiveEpilogueFwdINS6_IJS8_S8_S9_EEENS6_IJNS7_ILi1EEESH_SH_EEESB_SD_Li256ELb1ELb1ELb1ELb0EEENS1_36VarlenDynamicPersistentTileSchedulerILi128ELi112ELi256ELi256ELb1ELb1ELb0ELb0ELb1ELb1EEEEEEEEEvNT_6ParamsE:
        .type           _ZN7cutlass13device_kernelIN5flash19enable_sm80_to_sm89INS1_16FlashAttnFwdSm80INS1_25CollectiveMainloopFwdSm80ILi8ELi1ELb1EN4cute5tupleIJNS5_1CILi128EEENS7_ILi112EEES8_EEELi128ENS_10bfloat16_tEfNS_4arch4Sm80ELb0ELb0ELb1ELb1ELb0ELb0ELb1ELb1EEENS1_21CollectiveEpilogueFwdINS6_IJS8_S8_S9_EEENS6_IJNS7_ILi1EEESH_SH_EEESB_SD_Li256ELb1ELb1ELb1ELb0EEENS1_36VarlenDynamicPersistentTileSchedulerILi128ELi112ELi256ELi256ELb1ELb1ELb0ELb0ELb1ELb1EEEEEEEEEvNT_6ParamsE,@function
        .size           _ZN7cutlass13device_kernelIN5flash19enable_sm80_to_sm89INS1_16FlashAttnFwdSm80INS1_25CollectiveMainloopFwdSm80ILi8ELi1ELb1EN4cute5tupleIJNS5_1CILi128EEENS7_ILi112EEES8_EEELi128ENS_10bfloat16_tEfNS_4arch4Sm80ELb0ELb0ELb1ELb1ELb0ELb0ELb1ELb1EEENS1_21CollectiveEpilogueFwdINS6_IJS8_S8_S9_EEENS6_IJNS7_ILi1EEESH_SH_EEESB_SD_Li256ELb1ELb1ELb1ELb0EEENS1_36VarlenDynamicPersistentTileSchedulerILi128ELi112ELi256ELi256ELb1ELb1ELb0ELb0ELb1ELb1EEEEEEEEEvNT_6ParamsE,(.L_x_16 - _ZN7cutlass13device_kernelIN5flash19enable_sm80_to_sm89INS1_16FlashAttnFwdSm80INS1_25CollectiveMainloopFwdSm80ILi8ELi1ELb1EN4cute5tupleIJNS5_1CILi128EEENS7_ILi112EEES8_EEELi128ENS_10bfloat16_tEfNS_4arch4Sm80ELb0ELb0ELb1ELb1ELb0ELb0ELb1ELb1EEENS1_21CollectiveEpilogueFwdINS6_IJS8_S8_S9_EEENS6_IJNS7_ILi1EEESH_SH_EEESB_SD_Li256ELb1ELb1ELb1ELb0EEENS1_36VarlenDynamicPersistentTileSchedulerILi128ELi112ELi256ELi256ELb1ELb1ELb0ELb0ELb1ELb1EEEEEEEEEvNT_6ParamsE)
        .other          _ZN7cutlass13device_kernelIN5flash19enable_sm80_to_sm89INS1_16FlashAttnFwdSm80INS1_25CollectiveMainloopFwdSm80ILi8ELi1ELb1EN4cute5tupleIJNS5_1CILi128EEENS7_ILi112EEES8_EEELi128ENS_10bfloat16_tEfNS_4arch4Sm80ELb0ELb0ELb1ELb1ELb0ELb0ELb1ELb1EEENS1_21CollectiveEpilogueFwdINS6_IJS8_S8_S9_EEENS6_IJNS7_ILi1EEESH_SH_EEESB_SD_Li256ELb1ELb1ELb1ELb0EEENS1_36VarlenDynamicPersistentTileSchedulerILi128ELi112ELi256ELi256ELb1ELb1ELb0ELb0ELb1ELb1EEEEEEEEEvNT_6ParamsE,@"STO_CUDA_ENTRY STV_DEFAULT"
_ZN7cutlass13device_kernelIN5flash19enable_sm80_to_sm89INS1_16FlashAttnFwdSm80INS1_25CollectiveMainloopFwdSm80ILi8ELi1ELb1EN4cute5tupleIJNS5_1CILi128EEENS7_ILi112EEES8_EEELi128ENS_10bfloat16_tEfNS_4arch4Sm80ELb0ELb0ELb1ELb1ELb0ELb0ELb1ELb1EEENS1_21CollectiveEpilogueFwdINS6_IJS8_S8_S9_EEENS6_IJNS7_ILi1EEESH_SH_EEESB_SD_Li256ELb1ELb1ELb1ELb0EEENS1_36VarlenDynamicPersistentTileSchedulerILi128ELi112ELi256ELi256ELb1ELb1ELb0ELb0ELb1ELb1EEEEEEEEEvNT_6ParamsE:
[----:B------:R-:W-:Y:S01]  /*0000*/  LDC R1, c[0x0][0x37c] ;  /* 0x0000df00ff017b82 */ /* 0x000fe20000000800 */
[----:B------:R-:W-:Y:S05]  /*0010*/  EXIT ;  /* 0x000000000000794d */ /* 0x000fea0003800000 */
.L_x_4:
        /* <DEDUP_REMOVED lines=14> */
.L_x_16:


//--------------------- .text._ZN7cutlass13device_kernelIN5flash19enable_sm80_to_sm89INS1_16FlashAttnFwdSm80INS1_25CollectiveMainloopFwdSm80ILi8ELi1ELb1EN4cute5tupleIJNS5_1CILi128EEENS7_ILi112EEES8_EEELi128ENS_10bfloat16_tEfNS_4arch4Sm80ELb0ELb0ELb1ELb1ELb0ELb1ELb1ELb1EEENS1_21CollectiveEpilogueFwdINS6_IJS8_S8_S9_EEENS6_IJNS7_ILi1EEESH_SH_EEESB_SD_Li256ELb1ELb1ELb1ELb0EEENS1_36VarlenDynamicPersistentTileSchedulerILi128ELi112ELi256ELi256ELb1ELb1ELb0ELb0ELb1ELb1EEEEEEEEEvNT_6ParamsE --------------------------
	.section	.text._ZN7cutlass13device_kernelIN5flash19enable_sm80_to_sm89INS1_16FlashAttnFwdSm80INS1_25CollectiveMainloopFwdSm80ILi8ELi1ELb1EN4cute5tupleIJNS5_1CILi128EEENS7_ILi112EEES8_EEELi128ENS_10bfloat16_tEfNS_4arch4Sm80ELb0ELb0ELb1ELb1ELb0ELb1ELb1ELb1EEENS1_21CollectiveEpilogueFwdINS6_IJS8_S8_S9_EEENS6_IJNS7_ILi1EEESH_SH_EEESB_SD_Li256ELb1ELb1ELb1ELb0EEENS1_36VarlenDynamicPersistentTileSchedulerILi128ELi112ELi256ELi256ELb1ELb1ELb0ELb0ELb1ELb1EEEEEEEEEvNT_6ParamsE,"ax",@progbits
	.align	128
.text._ZN7cutlass13device_kernelIN5flash19enable_sm80_to_sm89INS1_16FlashAttnFwdSm80INS1_25CollectiveMainloopFwdSm80ILi8ELi1ELb1EN4cute5tupleIJNS5_1CILi128EEENS7_ILi112EEES8_EEELi128ENS_10bfloat16_tEfNS_4arch4Sm80ELb0ELb0ELb1ELb1ELb0ELb1ELb1ELb1EEENS1_21CollectiveEpilogueFwdINS6_IJS8_S8_S9_EEENS6_IJNS7_ILi1EEESH_SH_EEESB_SD_Li256ELb1ELb1ELb1ELb0EEENS1_36VarlenDynamicPersistentTileSchedulerILi128ELi112ELi256ELi256ELb1ELb1ELb0ELb0ELb1ELb1EEEEEEEEEvNT_6ParamsE:
        .type           _ZN7cutlass13device_kernelIN5flash19enable_sm80_to_sm89INS1_16FlashAttnFwdSm80INS1_25CollectiveMainloopFwdSm80ILi8ELi1ELb1EN4cute5tupleIJNS5_1CILi128EEENS7_ILi112EEES8_EEELi128ENS_10bfloat16_tEfNS_4arch4Sm80ELb0ELb0ELb1ELb1ELb0ELb1ELb1ELb1EEENS1_21CollectiveEpilogueFwdINS6_IJS8_S8_S9_EEENS6_IJNS7_ILi1EEESH_SH_EEESB_SD_Li256ELb1ELb1ELb1ELb0EEENS1_36VarlenDynamicPersistentTileSchedulerILi128ELi112ELi256ELi256ELb1ELb1ELb0ELb0ELb1ELb1EEEEEEEEEvNT_6ParamsE,@function
        .size           _ZN7cutlass13device_kernelIN5flash19enable_sm80_to_sm89INS1_16FlashAttnFwdSm80INS1_25CollectiveMainloopFwdSm80ILi8ELi1ELb1EN4cute5tupleIJNS5_1CILi128EEENS7_ILi112EEES8_EEELi128ENS_10bfloat16_tEfNS_4arch4Sm80ELb0ELb0ELb1ELb1ELb0ELb1ELb1ELb1EEENS1_21CollectiveEpilogueFwdINS6_IJS8_S8_S9_EEENS6_IJNS7_ILi1EEESH_SH_EEESB_SD_Li256ELb1ELb1ELb1ELb0EEENS1_36VarlenDynamicPersistentTileSchedulerILi128ELi112ELi256ELi256ELb1ELb1ELb0ELb0ELb1ELb1EEEEEEEEEvNT_6ParamsE,(.L_x_17 - _ZN7cutlass13device_kernelIN5flash19enable_sm80_to_sm89INS1_16FlashAttnFwdSm80INS1_25CollectiveMainloopFwdSm80ILi8ELi1ELb1EN4cute5tupleIJNS5_1CILi128EEENS7_ILi112EEES8_EEELi128ENS_10bfloat16_tEfNS_4arch4Sm80ELb0ELb0ELb1ELb1ELb0ELb1ELb1ELb1EEENS1_21CollectiveEpilogueFwdINS6_IJS8_S8_S9_EEENS6_IJNS7_ILi1EEESH_SH_EEESB_SD_Li256ELb1ELb1ELb1ELb0EEENS1_36VarlenDynamicPersistentTileSchedulerILi128ELi112ELi256ELi256ELb1ELb1ELb0ELb0ELb1ELb1EEEEEEEEEvNT_6ParamsE)
        .other          _ZN7cutlass13device_kernelIN5flash19enable_sm80_to_sm89INS1_16FlashAttnFwdSm80INS1_25CollectiveMainloopFwdSm80ILi8ELi1ELb1EN4cute5tupleIJNS5_1CILi128EEENS7_ILi112EEES8_EEELi128ENS_10bfloat16_tEfNS_4arch4Sm80ELb0ELb0ELb1ELb1ELb0ELb1ELb1ELb1EEENS1_21CollectiveEpilogueFwdINS6_IJS8_S8_S9_EEENS6_IJNS7_ILi1EEESH_SH_EEESB_SD_Li256ELb1ELb1ELb1ELb0EEENS1_36VarlenDynamicPersistentTileSchedulerILi128ELi112ELi256ELi256ELb1ELb1ELb0ELb0ELb1ELb1EEEEEEEEEvNT_6ParamsE,@"STO_CUDA_ENTRY STV_DEFAULT"
_ZN7cutlass13device_kernelIN5flash19enable_sm80_to_sm89INS1_16FlashAttnFwdSm80INS1_25CollectiveMainloopFwdSm80ILi8ELi1ELb1EN4cute5tupleIJNS5_1CILi128EEENS7_ILi112EEES8_EEELi128ENS_10bfloat16_tEfNS_4arch4Sm80ELb0ELb0ELb1ELb1ELb0ELb1ELb1ELb1EEENS1_21CollectiveEpilogueFwdINS6_IJS8_S8_S9_EEENS6_IJNS7_ILi1EEESH_SH_EEESB_SD_Li256ELb1ELb1ELb1ELb0EEENS1_36VarlenDynamicPersistentTileSchedulerILi128ELi112ELi256ELi256ELb1ELb1ELb0ELb0ELb1ELb1EEEEEEEEEvNT_6ParamsE:
[----:B------:R-:W-:Y:S01]  /*0000*/  LDC R1, c[0x0][0x37c] ;  /* 0x0000df00ff017b82 */ /* 0x000fe20000000800 */
[----:B------:R-:W-:Y:S05]  /*0010*/  EXIT ;  /* 0x000000000000794d */ /* 0x000fea0003800000 */
.L_x_5:
        /* <DEDUP_REMOVED lines=14> */
.L_x_17:


//--------------------- .text._ZN7cutlass13device_kernelIN5flash19enable_sm80_to_sm89INS1_16FlashAttnFwdSm80INS1_25CollectiveMainloopFwdSm80ILi4ELi1ELb0EN4cute5tupleIJNS5_1CILi128EEENS7_ILi48EEES8_EEELi128ENS_10bfloat16_tEfNS_4arch4Sm80ELb0ELb1ELb1ELb0ELb0ELb0ELb1ELb1EEENS1_21CollectiveEpilogueFwdINS6_IJS8_S8_S9_EEENS6_IJNS7_ILi1EEESH_SH_EEESB_SD_Li128ELb0ELb1ELb1ELb0EEENS1_19SingleTileSchedulerILb0ELb1ELb1ELi128EEEEEEEEEvNT_6ParamsE --------------------------
	.section	.text._ZN7cutlass13device_kernelIN5flash19enable_sm80_to_sm89INS1_16FlashAttnFwdSm80INS1_25CollectiveMainloopFwdSm80ILi4ELi1ELb0EN4cute5tupleIJNS5_1CILi128EEENS7_ILi48EEES8_EEELi128ENS_10bfloat16_tEfNS_4arch4Sm80ELb0ELb1ELb1ELb0ELb0ELb0ELb1ELb1EEENS1_21CollectiveEpilogueFwdINS6_IJS8_S8_S9_EEENS6_IJNS7_ILi1EEESH_SH_EEESB_SD_Li128ELb0ELb1ELb1ELb0EEENS1_19SingleTileSchedulerILb0ELb1ELb1ELi128EEEEEEEEEvNT_6ParamsE,"ax",@progbits
	.align	128
.text._ZN7cutlass13device_kernelIN5flash19enable_sm80_to_sm89INS1_16FlashAttnFwdSm80INS1_25CollectiveMainloopFwdSm80ILi4ELi1ELb0EN4cute5tupleIJNS5_1CILi128EEENS7_ILi48EEES8_EEELi128ENS_10bfloat16_tEfNS_4arch4Sm80ELb0ELb1ELb1ELb0ELb0ELb0ELb1ELb1EEENS1_21CollectiveEpilogueFwdINS6_IJS8_S8_S9_EEENS6_IJNS7_ILi1EEESH_SH_EEESB_SD_Li128ELb0ELb1ELb1ELb0EEENS1_19SingleTileSchedulerILb0ELb1ELb1ELi128EEEEEEEEEvNT_6ParamsE:
        .type           _ZN7cutlass13device_kernelIN5flash19enable_sm80_to_sm89INS1_16FlashAttnFwdSm80INS1_25CollectiveMainloopFwdSm80ILi4ELi1ELb0EN4cute5tupleIJNS5_1CILi128EEENS7_ILi48EEES8_EEELi128ENS_10bfloat16_tEfNS_4arch4Sm80ELb0ELb1ELb1ELb0ELb0ELb0ELb1ELb1EEENS1_21CollectiveEpilogueFwdINS6_IJS8_S8_S9_EEENS6_IJNS7_ILi1EEESH_SH_EEESB_SD_Li128ELb0ELb1ELb1ELb0EEENS1_19SingleTileSchedulerILb0ELb1ELb1ELi128EEEEEEEEEvNT_6ParamsE,@function
        .size           _ZN7cutlass13device_kernelIN5flash19enable_sm80_to_sm89INS1_16FlashAttnFwdSm80INS1_25CollectiveMainloopFwdSm80ILi4ELi1ELb0EN4cute5tupleIJNS5_1CILi128EEENS7_ILi48EEES8_EEELi128ENS_10bfloat16_tEfNS_4arch4Sm80ELb0ELb1ELb1ELb0ELb0ELb0ELb1ELb1EEENS1_21CollectiveEpilogueFwdINS6_IJS8_S8_S9_EEENS6_IJNS7_ILi1EEESH_SH_EEESB_SD_Li128ELb0ELb1ELb1ELb0EEENS1_19SingleTileSchedulerILb0ELb1ELb1ELi128EEEEEEEEEvNT_6ParamsE,(.L_x_18 - _ZN7cutlass13device_kernelIN5flash19enable_sm80_to_sm89INS1_16FlashAttnFwdSm80INS1_25CollectiveMainloopFwdSm80ILi4ELi1ELb0EN4cute5tupleIJNS5_1CILi128EEENS7_ILi48EEES8_EEELi128ENS_10bfloat16_tEfNS_4arch4Sm80ELb0ELb1ELb1ELb0ELb0ELb0ELb1ELb1EEENS1_21CollectiveEpilogueFwdINS6_IJS8_S8_S9_EEENS6_IJNS7_ILi1EEESH_SH_EEESB_SD_Li128ELb0ELb1ELb1ELb0EEENS1_19SingleTileSchedulerILb0ELb1ELb1ELi128EEEEEEEEEvNT_6ParamsE)
        .other          _ZN7cutlass13device_kernelIN5flash19enable_sm80_to_sm89INS1_16FlashAttnFwdSm80INS1_25CollectiveMainloopFwdSm80ILi4ELi1ELb0EN4cute5tupleIJNS5_1CILi128EEENS7_ILi48EEES8_EEELi128ENS_10bfloat16_tEfNS_4arch4Sm80ELb0ELb1ELb1ELb0ELb0ELb0ELb1ELb1EEENS1_21CollectiveEpilogueFwdINS6_IJS8_S8_S9_EEENS6_IJNS7_ILi1EEESH_SH_EEESB_SD_Li128ELb0ELb1ELb1ELb0EEENS1_19SingleTileSchedulerILb0ELb1ELb1ELi128EEEEEEEEEvNT_6ParamsE,@"STO_CUDA_ENTRY STV_DEFAULT"
_ZN7cutlass13device_kernelIN5flash19enable_sm80_to_sm89INS1_16FlashAttnFwdSm80INS1_25CollectiveMainloopFwdSm80ILi4ELi1ELb0EN4cute5tupleIJNS5_1CILi128EEENS7_ILi48EEES8_EEELi128ENS_10bfloat16_tEfNS_4arch4Sm80ELb0ELb1ELb1ELb0ELb0ELb0ELb1ELb1EEENS1_21CollectiveEpilogueFwdINS6_IJS8_S8_S9_EEENS6_IJNS7_ILi1EEESH_SH_EEESB_SD_Li128ELb0ELb1ELb1ELb0EEENS1_19SingleTileSchedulerILb0ELb1ELb1ELi128EEEEEEEEEvNT_6ParamsE:
[----:B------:R-:W-:Y:S01]  /*0000*/  LDC R1, c[0x0][0x37c] ;  /* 0x0000df00ff017b82 */ /* 0x000fe20000000800 */
[----:B------:R-:W-:Y:S05]  /*0010*/  EXIT ;  /* 0x000000000000794d */ /* 0x000fea0003800000 */
.L_x_6:
        /* <DEDUP_REMOVED lines=14> */
.L_x_18:


//--------------------- .text._ZN7cutlass13device_kernelIN5flash19enable_sm80_to_sm89INS1_16FlashAttnFwdSm80INS1_25CollectiveMainloopFwdSm80ILi8ELi1ELb1EN4cute5tupleIJNS5_1CILi128EEENS7_ILi96EEES8_EEELi128ENS_10bfloat16_tEfNS_4arch4Sm80ELb0ELb1ELb1ELb1ELb0ELb0ELb1ELb1EEENS1_21CollectiveEpilogueFwdINS6_IJS8_S8_S9_EEENS6_IJNS7_ILi1EEESH_SH_EEESB_SD_Li256ELb1ELb1ELb1ELb0EEENS1_36VarlenDynamicPersistentTileSchedulerILi128ELi96ELi256ELi256ELb1ELb1ELb0ELb1ELb0ELb1EEEEEEEEEvNT_6ParamsE --------------------------
	.section	.text._ZN7cutlass13device_kernelIN5flash19enable_sm80_to_sm89INS1_16FlashAttnFwdSm80INS1_25CollectiveMainloopFwdSm80ILi8ELi1ELb1EN4cute5tupleIJNS5_1CILi128EEENS7_ILi96EEES8_EEELi128ENS_10bfloat16_tEfNS_4arch4Sm80ELb0ELb1ELb1ELb1ELb0ELb0ELb1ELb1EEENS1_21CollectiveEpilogueFwdINS6_IJS8_S8_S9_EEENS6_IJNS7_ILi1EEESH_SH_EEESB_SD_Li256ELb1ELb1ELb1ELb0EEENS1_36VarlenDynamicPersistentTileSchedulerILi128ELi96ELi256ELi256ELb1ELb1ELb0ELb1ELb0ELb1EEEEEEEEEvNT_6ParamsE,"ax",@progbits
	.align	128
.text._ZN7cutlass13device_kernelIN5flash19enable_sm80_to_sm89INS1_16FlashAttnFwdSm80INS1_25CollectiveMainloopFwdSm80ILi8ELi1ELb1EN4cute5tupleIJNS5_1CILi128EEENS7_ILi96EEES8_EEELi128ENS_10bfloat16_tEfNS_4arch4Sm80ELb0ELb1ELb1ELb1ELb0ELb0ELb1ELb1EEENS1_21CollectiveEpilogueFwdINS6_IJS8_S8_S9_EEENS6_IJNS7_ILi1EEESH_SH_EEESB_SD_Li256ELb1ELb1ELb1ELb0EEENS1_36VarlenDynamicPersistentTileSchedulerILi128ELi96ELi256ELi256ELb1ELb1ELb0ELb1ELb0ELb1EEEEEEEEEvNT_6ParamsE:
        .type           _ZN7cutlass13device_kernelIN5flash19enable_sm80_to_sm89INS1_16FlashAttnFwdSm80INS1_25CollectiveMainloopFwdSm80ILi8ELi1ELb1EN4cute5tupleIJNS5_1CILi128EEENS7_ILi96EEES8_EEELi128ENS_10bfloat16_tEfNS_4arch4Sm80ELb0ELb1ELb1ELb1ELb0ELb0ELb1ELb1EEENS1_21CollectiveEpilogueFwdINS6_IJS8_S8_S9_EEENS6_IJNS7_ILi1EEESH_SH_EEESB_SD_Li256ELb1ELb1ELb1ELb0EEENS1_36VarlenDynamicPersistentTileSchedulerILi128ELi96ELi256ELi256ELb1ELb1ELb0ELb1ELb0ELb1EEEEEEEEEvNT_6ParamsE,@function
        .size           _ZN7cutlass13device_kernelIN5flash19enable_sm80_to_sm89INS1_16FlashAttnFwdSm80INS1_25CollectiveMainloopFwdSm80ILi8ELi1ELb1EN4cute5tupleIJNS5_1CILi128EEENS7_ILi96EEES8_EEELi128ENS_10bfloat16_tEfNS_4arch4Sm80ELb0ELb1ELb1ELb1ELb0ELb0ELb1ELb1EEENS1_21CollectiveEpilogueFwdINS6_IJS8_S8_S9_EEENS6_IJNS7_ILi1EEESH_SH_EEESB_SD_Li256ELb1ELb1ELb1ELb0EEENS1_36VarlenDynamicPersistentTileSchedulerILi128ELi96ELi256ELi256ELb1ELb1ELb0ELb1ELb0ELb1EEEEEEEEEvNT_6ParamsE,(.L_x_19 - _ZN7cutlass13device_kernelIN5flash19enable_sm80_to_sm89INS1_16FlashAttnFwdSm80INS1_25CollectiveMainloopFwdSm80ILi8ELi1ELb1EN4cute5tupleIJNS5_1CILi128EEENS7_ILi96EEES8_EEELi128ENS_10bfloat16_tEfNS_4arch4Sm80ELb0ELb1ELb1ELb1ELb0ELb0ELb1ELb1EEENS1_21CollectiveEpilogueFwdINS6_IJS8_S8_S9_EEENS6_IJNS7_ILi1EEESH_SH_EEESB_SD_Li256ELb1ELb1ELb1ELb0EEENS1_36VarlenDynamicPersistentTileSchedulerILi128ELi96ELi256ELi256ELb1ELb1ELb0ELb1ELb0ELb1EEEEEEEEEvNT_6ParamsE)
        .other          _ZN7cutlass13device_kernelIN5flash19enable_sm80_to_sm89INS1_16FlashAttnFwdSm80INS1_25CollectiveMainloopFwdSm80ILi8ELi1ELb1EN4cute5tupleIJNS5_1CILi128EEENS7_ILi96EEES8_EEELi128ENS_10bfloat16_tEfNS_4arch4Sm80ELb0ELb1ELb1ELb1ELb0ELb0ELb1ELb1EEENS1_21CollectiveEpilogueFwdINS6_IJS8_S8_S9_EEENS6_IJNS7_ILi1EEESH_SH_EEESB_SD_Li256ELb1ELb1ELb1ELb0EEENS1_36VarlenDynamicPersistentTileSchedulerILi128ELi96ELi256ELi256ELb1ELb1ELb0ELb1ELb0ELb1EEEEEEEEEvNT_6ParamsE,@"STO_CUDA_ENTRY STV_DEFAULT"
_ZN7cutlass13device_kernelIN5flash19enable_sm80_to_sm89INS1_16FlashAttnFwdSm80INS1_25CollectiveMainloopFwdSm80ILi8ELi1ELb1EN4cute5tupleIJNS5_1CILi128EEENS7_ILi96EEES8_EEELi128ENS_10bfloat16_tEfNS_4arch4Sm80ELb0ELb1ELb1ELb1ELb0ELb0ELb1ELb1EEENS1_21CollectiveEpilogueFwdINS6_IJS8_S8_S9_EEENS6_IJNS7_ILi1EEESH_SH_EEESB_SD_Li256ELb1ELb1ELb1ELb0EEENS1_36VarlenDynamicPersistentTileSchedulerILi128ELi96ELi256ELi256ELb1ELb1ELb0ELb1ELb0ELb1EEEEEEEEEvNT_6ParamsE:
[----:B------:R-:W-:Y:S01]  /*0000*/  LDC R1, c[0x0][0x37c] ;  /* 0x0000df00ff017b82 */ /* 0x000fe20000000800 */
[----:B------:R-:W-:Y:S05]  /*0010*/  EXIT ;  /* 0x000000000000794d */ /* 0x000fea0003800000 */
.L_x_7:
        /* <DEDUP_REMOVED lines=14> */
.L_x_19:


//--------------------- .text._ZN7cutlass13device_kernelIN5flash19enable_sm80_to_sm89INS1_16FlashAttnFwdSm80INS1_25CollectiveMainloopFwdSm80ILi8ELi1ELb1EN4cute5tupleIJNS5_1CILi128EEENS7_ILi96EEES8_EEELi128ENS_10bfloat16_tEfNS_4arch4Sm80ELb0ELb1ELb1ELb1ELb0ELb1ELb1ELb1EEENS1_21CollectiveEpilogueFwdINS6_IJS8_S8_S9_EEENS6_IJNS7_ILi1EEESH_SH_EEESB_SD_Li256ELb1ELb1ELb1ELb0EEENS1_36VarlenDynamicPersistentTileSchedulerILi128ELi96ELi256ELi256ELb1ELb1ELb0ELb1ELb0ELb1EEEEEEEEEvNT_6ParamsE --------------------------
	.section	.text._ZN7cutlass13device_kernelIN5flash19enable_sm80_to_sm89INS1_16FlashAttnFwdSm80INS1_25CollectiveMainloopFwdSm80ILi8ELi1ELb1EN4cute5tupleIJNS5_1CILi128EEENS7_ILi96EEES8_EEELi128ENS_10bfloat16_tEfNS_4arch4Sm80ELb0ELb1ELb1ELb1ELb0ELb1ELb1ELb1EEENS1_21CollectiveEpilogueFwdINS6_IJS8_S8_S9_EEENS6_IJNS7_ILi1EEESH_SH_EEESB_SD_Li256ELb1ELb1ELb1ELb0EEENS1_36VarlenDynamicPersistentTileSchedulerILi128ELi96ELi256ELi256ELb1ELb1ELb0ELb1ELb0ELb1EEEEEEEEEvNT_6ParamsE,"ax",@progbits
	.align	128
.text._ZN7cutlass13device_kernelIN5flash19enable_sm80_to_sm89INS1_16FlashAttnFwdSm80INS1_25CollectiveMainloopFwdSm80ILi8ELi1ELb1EN4cute5tupleIJNS5_1CILi128EEENS7_ILi96EEES8_EEELi128ENS_10bfloat16_tEfNS_4arch4Sm80ELb0ELb1ELb1ELb1ELb0ELb1ELb1ELb1EEENS1_21CollectiveEpilogueFwdINS6_IJS8_S8_S9_EEENS6_IJNS7_ILi1EEESH_SH_EEESB_SD_Li256ELb1ELb1ELb1ELb0EEENS1_36VarlenDynamicPersistentTileSchedulerILi128ELi96ELi256ELi256ELb1ELb1ELb0ELb1ELb0ELb1EEEEEEEEEvNT_6ParamsE:
        .type           _ZN7cutlass13device_kernelIN5flash19enable_sm80_to_sm89INS1_16FlashAttnFwdSm80INS1_25CollectiveMainloopFwdSm80ILi8ELi1ELb1EN4cute5tupleIJNS5_1CILi128EEENS7_ILi96EEES8_EEELi128ENS_10bfloat16_tEfNS_4arch4Sm80ELb0ELb1ELb1ELb1ELb0ELb1ELb1ELb1EEENS1_21CollectiveEpilogueFwdINS6_IJS8_S8_S9_EEENS6_IJNS7_ILi1EEESH_SH_EEESB_SD_Li256ELb1ELb1ELb1ELb0EEENS1_36VarlenDynamicPersistentTileSchedulerILi128ELi96ELi256ELi256ELb1ELb1ELb0ELb1ELb0ELb1EEEEEEEEEvNT_6ParamsE,@function
        .size           _ZN7cutlass13device_kernelIN5flash19enable_sm80_to_sm89INS1_16FlashAttnFwdSm80INS1_25CollectiveMainloopFwdSm80ILi8ELi1ELb1EN4cute5tupleIJNS5_1CILi128EEENS7_ILi96EEES8_EEELi128ENS_10bfloat16_tEfNS_4arch4Sm80ELb0ELb1ELb1ELb1ELb0ELb1ELb1ELb1EEENS1_21CollectiveEpilogueFwdINS6_IJS8_S8_S9_EEENS6_IJNS7_ILi1EEESH_SH_EEESB_SD_Li256ELb1ELb1ELb1ELb0EEENS1_36VarlenDynamicPersistentTileSchedulerILi128ELi96ELi256ELi256ELb1ELb1ELb0ELb1ELb0ELb1EEEEEEEEEvNT_6ParamsE,(.L_x_20 - _ZN7cutlass13device_kernelIN5flash19enable_sm80_to_sm89INS1_16FlashAttnFwdSm80INS1_25CollectiveMainloopFwdSm80ILi8ELi1ELb1EN4cute5tupleIJNS5_1CILi128EEENS7_ILi96EEES8_EEELi128ENS_10bfloat16_tEfNS_4arch4Sm80ELb0ELb1ELb1ELb1ELb0ELb1ELb1ELb1EEENS1_21CollectiveEpilogueFwdINS6_IJS8_S8_S9_EEENS6_IJNS7_ILi1EEESH_SH_EEESB_SD_Li256ELb1ELb1ELb1ELb0EEENS1_36VarlenDynamicPersistentTileSchedulerILi128ELi96ELi256ELi256ELb1ELb1ELb0ELb1ELb0ELb1EEEEEEEEEvNT_6ParamsE)
        .other          _ZN7cutlass13device_kernelIN5flash19enable_sm80_to_sm89INS1_16FlashAttnFwdSm80INS1_25CollectiveMainloopFwdSm80ILi8ELi1ELb1EN4cute5tupleIJNS5_1CILi128EEENS7_ILi96EEES8_EEELi128ENS_10bfloat16_tEfNS_4arch4Sm80ELb0ELb1ELb1ELb1ELb0ELb1ELb1ELb1EEENS1_21CollectiveEpilogueFwdINS6_IJS8_S8_S9_EEENS6_IJNS7_ILi1EEESH_SH_EEESB_SD_Li256ELb1ELb1ELb1ELb0EEENS1_36VarlenDynamicPersistentTileSchedulerILi128ELi96ELi256ELi256ELb1ELb1ELb0ELb1ELb0ELb1EEEEEEEEEvNT_6ParamsE,@"STO_CUDA_ENTRY STV_DEFAULT"
_ZN7cutlass13device_kernelIN5flash19enable_sm80_to_sm89INS1_16FlashAttnFwdSm80INS1_25CollectiveMainloopFwdSm80ILi8ELi1ELb1EN4cute5tupleIJNS5_1CILi128EEENS7_ILi96EEES8_EEELi128ENS_10bfloat16_tEfNS_4arch4Sm80ELb0ELb1ELb1ELb1ELb0ELb1ELb1ELb1EEENS1_21CollectiveEpilogueFwdINS6_IJS8_S8_S9_EEENS6_IJNS7_ILi1EEESH_SH_EEESB_SD_Li256ELb1ELb1ELb1ELb0EEENS1_36VarlenDynamicPersistentTileSchedulerILi128ELi96ELi256ELi256ELb1ELb1ELb0ELb1ELb0ELb1EEEEEEEEEvNT_6ParamsE:
[----:B------:R-:W-:Y:S01]  /*0000*/  LDC R1, c[0x0][0x37c] ;  /* 0x0000df00ff017b82 */ /* 0x000fe20000000800 */
[----:B------:R-:W-:Y:S05]  /*0010*/  EXIT ;  /* 0x000000000000794d */ /* 0x000fea0003800000 */
.L_x_8:
        /* <DEDUP_REMOVED lines=14> */
.L_x_20:


//--------------------- .text._ZN7cutlass13device_kernelIN5flash19enable_sm80_to_sm89INS1_16FlashAttnFwdSm80INS1_25CollectiveMainloopFwdSm80ILi4ELi1ELb0EN4cute5tupleIJNS5_1CILi128EEENS7_ILi64EEES8_EEELi128ENS_10bfloat16_tEfNS_4arch4Sm80ELb1ELb0ELb1ELb0ELb0ELb0ELb1ELb1EEENS1_21CollectiveEpilogueFwdINS6_IJS8_S8_S9_EEENS6_IJNS7_ILi1EEESH_SH_EEESB_SD_Li128ELb0ELb1ELb1ELb0EEENS1_30DynamicPersistentTileSchedulerILi128ELi128ELb1ELb1ELb0EEEEEEEEEvNT_6ParamsE --------------------------
	.section	.text._ZN7cutlass13device_kernelIN5flash19enable_sm80_to_sm89INS1_16FlashAttnFwdSm80INS1_25CollectiveMainloopFwdSm80ILi4ELi1ELb0EN4cute5tupleIJNS5_1CILi128EEENS7_ILi64EEES8_EEELi128ENS_10bfloat16_tEfNS_4arch4Sm80ELb1ELb0ELb1ELb0ELb0ELb0ELb1ELb1EEENS1_21CollectiveEpilogueFwdINS6_IJS8_S8_S9_EEENS6_IJNS7_ILi1EEESH_SH_EEESB_SD_Li128ELb0ELb1ELb1ELb0EEENS1_30DynamicPersistentTileSchedulerILi128ELi128ELb1ELb1ELb0EEEEEEEEEvNT_6ParamsE,"ax",@progbits
	.align	128
.text._ZN7cutlass13device_kernelIN5flash19enable_sm80_to_sm89INS1_16FlashAttnFwdSm80INS1_25CollectiveMainloopFwdSm80ILi4ELi1ELb0EN4cute5tupleIJNS5_1CILi128EEENS7_ILi64EEES8_EEELi128ENS_10bfloat16_tEfNS_4arch4Sm80ELb1ELb0ELb1ELb0ELb0ELb0ELb1ELb1EEENS1_21CollectiveEpilogueFwdINS6_IJS8_S8_S9_EEENS6_IJNS7_ILi1EEESH_SH_EEESB_SD_Li128ELb0ELb1ELb1ELb0EEENS1_30DynamicPersistentTileSchedulerILi128ELi128ELb1ELb1ELb0EEEEEEEEEvNT_6ParamsE:
        .type           _ZN7cutlass13device_kernelIN5flash19enable_sm80_to_sm89INS1_16FlashAttnFwdSm80INS1_25CollectiveMainloopFwdSm80ILi4ELi1ELb0EN4cute5tupleIJNS5_1CILi128EEENS7_ILi64EEES8_EEELi128ENS_10bfloat16_tEfNS_4arch4Sm80ELb1ELb0ELb1ELb0ELb0ELb0ELb1ELb1EEENS1_21CollectiveEpilogueFwdINS6_IJS8_S8_S9_EEENS6_IJNS7_ILi1EEESH_SH_EEESB_SD_Li128ELb0ELb1ELb1ELb0EEENS1_30DynamicPersistentTileSchedulerILi128ELi128ELb1ELb1ELb0EEEEEEEEEvNT_6ParamsE,@function
        .size           _ZN7cutlass13device_kernelIN5flash19enable_sm80_to_sm89INS1_16FlashAttnFwdSm80INS1_25CollectiveMainloopFwdSm80ILi4ELi1ELb0EN4cute5tupleIJNS5_1CILi128EEENS7_ILi64EEES8_EEELi128ENS_10bfloat16_tEfNS_4arch4Sm80ELb1ELb0ELb1ELb0ELb0ELb0ELb1ELb1EEENS1_21CollectiveEpilogueFwdINS6_IJS8_S8_S9_EEENS6_IJNS7_ILi1EEESH_SH_EEESB_SD_Li128ELb0ELb1ELb1ELb0EEENS1_30DynamicPersistentTileSchedulerILi128ELi128ELb1ELb1ELb0EEEEEEEEEvNT_6ParamsE,(.L_x_21 - _ZN7cutlass13device_kernelIN5flash19enable_sm80_to_sm89INS1_16FlashAttnFwdSm80INS1_25CollectiveMainloopFwdSm80ILi4ELi1ELb0EN4cute5tupleIJNS5_1CILi128EEENS7_ILi64EEES8_EEELi128ENS_10bfloat16_tEfNS_4arch4Sm80ELb1ELb0ELb1ELb0ELb0ELb0ELb1ELb1EEENS1_21CollectiveEpilogueFwdINS6_IJS8_S8_S9_EEENS6_IJNS7_ILi1EEESH_SH_EEESB_SD_Li128ELb0ELb1ELb1ELb0EEENS1_30DynamicPersistentTileSchedulerILi128ELi128ELb1ELb1ELb0EEEEEEEEEvNT_6ParamsE)
        .other          _ZN7cutlass13device_kernelIN5flash19enable_sm80_to_sm89INS1_16FlashAttnFwdSm80INS1_25CollectiveMainloopFwdSm80ILi4ELi1ELb0EN4cute5tupleIJNS5_1CILi128EEENS7_ILi64EEES8_EEELi128ENS_10bfloat16_tEfNS_4arch4Sm80ELb1ELb0ELb1ELb0ELb0ELb0ELb1ELb1EEENS1_21CollectiveEpilogueFwdINS6_IJS8_S8_S9_EEENS6_IJNS7_ILi1EEESH_SH_EEESB_SD_Li128ELb0ELb1ELb1ELb0EEENS1_30DynamicPersistentTileSchedulerILi128ELi128ELb1ELb1ELb0EEEEEEEEEvNT_6ParamsE,@"STO_CUDA_ENTRY STV_DEFAULT"
_ZN7cutlass13device_kernelIN5flash19enable_sm80_to_sm89INS1_16FlashAttnFwdSm80INS1_25CollectiveMainloopFwdSm80ILi4ELi1ELb0EN4cute5tupleIJNS5_1CILi128EEENS7_ILi64EEES8_EEELi128ENS_10bfloat16_tEfNS_4arch4Sm80ELb1ELb0ELb1ELb0ELb0ELb0ELb1ELb1EEENS1_21CollectiveEpilogueFwdINS6_IJS8_S8_S9_EEENS6_IJNS7_ILi1EEESH_SH_EEESB_SD_Li128ELb0ELb1ELb1ELb0EEENS1_30DynamicPersistentTileSchedulerILi128ELi128ELb1ELb1ELb0EEEEEEEEEvNT_6ParamsE:
[----:B------:R-:W-:Y:S01]  /*0000*/  LDC R1, c[0x0][0x37c] ;  /* 0x0000df00ff017b82 */ /* 0x000fe20000000800 */
[----:B------:R-:W-:Y:S05]  /*0010*/  EXIT ;  /* 0x000000000000794d */ /* 0x000fea0003800000 */
.L_x_9:
        /* <DEDUP_REMOVED lines=14> */
.L_x_21:


//--------------------- .text._ZN7cutlass13device_kernelIN5flash19enable_sm80_to_sm89INS1_16FlashAttnFwdSm80INS1_25CollectiveMainloopFwdSm80ILi8ELi1ELb1EN4cute5tupleIJNS5_1CILi128EEENS7_ILi112EEES8_EEELi128ENS_10bfloat16_tEfNS_4arch4Sm80ELb1ELb0ELb1ELb1ELb0ELb0ELb1ELb1EEENS1_21CollectiveEpilogueFwdINS6_IJS8_S8_S9_EEENS6_IJNS7_ILi1EEESH_SH_EEESB_SD_Li256ELb1ELb1ELb1ELb0EEENS1_36VarlenDynamicPersistentTileSchedulerILi128ELi112ELi256ELi256ELb1ELb1ELb0ELb1ELb1ELb1EEEEEEEEEvNT_6ParamsE --------------------------
	.section	.text._ZN7cutlass13device_kernelIN5flash19enable_sm80_to_sm89INS1_16FlashAttnFwdSm80INS1_25CollectiveMainloopFwdSm80ILi8ELi1ELb1EN4cute5tupleIJNS5_1CILi128EEENS7_ILi112EEES8_EEELi128ENS_10bfloat16_tEfNS_4arch4Sm80ELb1ELb0ELb1ELb1ELb0ELb0ELb1ELb1EEENS1_21CollectiveEpilogueFwdINS6_IJS8_S8_S9_EEENS6_IJNS7_ILi1EEESH_SH_EEESB_SD_Li256ELb1ELb1ELb1ELb0EEENS1_36VarlenDynamicPersistentTileSchedulerILi128ELi112ELi256ELi256ELb1ELb1ELb0ELb1ELb1ELb1EEEEEEEEEvNT_6ParamsE,"ax",@progbits
	.align	128
.text._ZN7cutlass13device_kernelIN5flash19enable_sm80_to_sm89INS1_16FlashAttnFwdSm80INS1_25CollectiveMainloopFwdSm80ILi8ELi1ELb1EN4cute5tupleIJNS5_1CILi128EEENS7_ILi112EEES8_EEELi128ENS_10bfloat16_tEfNS_4arch4Sm80ELb1ELb0ELb1ELb1ELb0ELb0ELb1ELb1EEENS1_21CollectiveEpilogueFwdINS6_IJS8_S8_S9_EEENS6_IJNS7_ILi1EEESH_SH_EEESB_SD_Li256ELb1ELb1ELb1ELb0EEENS1_36VarlenDynamicPersistentTileSchedulerILi128ELi112ELi256ELi256ELb1ELb1ELb0ELb1ELb1ELb1EEEEEEEEEvNT_6ParamsE:
        .type           _ZN7cutlass13device_kernelIN5flash19enable_sm80_to_sm89INS1_16FlashAttnFwdSm80INS1_25CollectiveMainloopFwdSm80ILi8ELi1ELb1EN4cute5tupleIJNS5_1CILi128EEENS7_ILi112EEES8_EEELi128ENS_10bfloat16_tEfNS_4arch4Sm80ELb1ELb0ELb1ELb1ELb0ELb0ELb1ELb1EEENS1_21CollectiveEpilogueFwdINS6_IJS8_S8_S9_EEENS6_IJNS7_ILi1EEESH_SH_EEESB_SD_Li256ELb1ELb1ELb1ELb0EEENS1_36VarlenDynamicPersistentTileSchedulerILi128ELi112ELi256ELi256ELb1ELb1ELb0ELb1ELb1ELb1EEEEEEEEEvNT_6ParamsE,@function
        .size           _ZN7cutlass13device_kernelIN5flash19enable_sm80_to_sm89INS1_16FlashAttnFwdSm80INS1_25CollectiveMainloopFwdSm80ILi8ELi1ELb1EN4cute5tupleIJNS5_1CILi128EEENS7_ILi112EEES8_EEELi128ENS_10bfloat16_tEfNS_4arch4Sm80ELb1ELb0ELb1ELb1ELb0ELb0ELb1ELb1EEENS1_21CollectiveEpilogueFwdINS6_IJS8_S8_S9_EEENS6_IJNS7_ILi1EEESH_SH_EEESB_SD_Li256ELb1ELb1ELb1ELb0EEENS1_36VarlenDynamicPersistentTileSchedulerILi128ELi112ELi256ELi256ELb1ELb1ELb0ELb1ELb1ELb1EEEEEEEEEvNT_6ParamsE,(.L_x_22 - _ZN7cutlass13device_kernelIN5flash19enable_sm80_to_sm89INS1_16FlashAttnFwdSm80INS1_25CollectiveMainloopFwdSm80ILi8ELi1ELb1EN4cute5tupleIJNS5_1CILi128EEENS7_ILi112EEES8_EEELi128ENS_10bfloat16_tEfNS_4arch4Sm80ELb1ELb0ELb1ELb1ELb0ELb0ELb1ELb1EEENS1_21CollectiveEpilogueFwdINS6_IJS8_S8_S9_EEENS6_IJNS7_ILi1EEESH_SH_EEESB_SD_Li256ELb1ELb1ELb1ELb0EEENS1_36VarlenDynamicPersistentTileSchedulerILi128ELi112ELi256ELi256ELb1ELb1ELb0ELb1ELb1ELb1EEEEEEEEEvNT_6ParamsE)
        .other          _ZN7cutlass13device_kernelIN5flash19enable_sm80_to_sm89INS1_16FlashAttnFwdSm80INS1_25CollectiveMainloopFwdSm80ILi8ELi1ELb1EN4cute5tupleIJNS5_1CILi128EEENS7_ILi112EEES8_EEELi128ENS_10bfloat16_tEfNS_4arch4Sm80ELb1ELb0ELb1ELb1ELb0ELb0ELb1ELb1EEENS1_21CollectiveEpilogueFwdINS6_IJS8_S8_S9_EEENS6_IJNS7_ILi1EEESH_SH_EEESB_SD_Li256ELb1ELb1ELb1ELb0EEENS1_36VarlenDynamicPersistentTileSchedulerILi128ELi112ELi256ELi256ELb1ELb1ELb0ELb1ELb1ELb1EEEEEEEEEvNT_6ParamsE,@"STO_CUDA_ENTRY STV_DEFAULT"
_ZN7cutlass13device_kernelIN5flash19enable_sm80_to_sm89INS1_16FlashAttnFwdSm80INS1_25CollectiveMainloopFwdSm80ILi8ELi1ELb1EN4cute5tupleIJNS5_1CILi128EEENS7_ILi112EEES8_EEELi128ENS_10bfloat16_tEfNS_4arch4Sm80ELb1ELb0ELb1ELb1ELb0ELb0ELb1ELb1EEENS1_21CollectiveEpilogueFwdINS6_IJS8_S8_S9_EEENS6_IJNS7_ILi1EEESH_SH_EEESB_SD_Li256ELb1ELb1ELb1ELb0EEENS1_36VarlenDynamicPersistentTileSchedulerILi128ELi112ELi256ELi256ELb1ELb1ELb0ELb1ELb1ELb1EEEEEEEEEvNT_6ParamsE:
[----:B------:R-:W-:Y:S01]  /*0000*/  LDC R1, c[0x0][0x37c] ;  /* 0x0000df00ff017b82 */ /* 0x000fe20000000800 */
[----:B------:R-:W-:Y:S05]  /*0010*/  EXIT ;  /* 0x000000000000794d */ /* 0x000fea0003800000 */
.L_x_10:
        /* <DEDUP_REMOVED lines=14> */
.L_x_22:


//--------------------- .text._ZN7cutlass13device_kernelIN5flash19enable_sm80_to_sm89INS1_16FlashAttnFwdSm80INS1_25CollectiveMainloopFwdSm80ILi8ELi1ELb1EN4cute5tupleIJNS5_1CILi128EEENS7_ILi112EEES8_EEELi128ENS_10bfloat16_tEfNS_4arch4Sm80ELb1ELb0ELb1ELb1ELb0ELb1ELb1ELb1EEENS1_21CollectiveEpilogueFwdINS6_IJS8_S8_S9_EEENS6_IJNS7_ILi1EEESH_SH_EEESB_SD_Li256ELb1ELb1ELb1ELb0EEENS1_36VarlenDynamicPersistentTileSchedulerILi128ELi112ELi256ELi256ELb1ELb1ELb0ELb1ELb1ELb1EEEEEEEEEvNT_6ParamsE --------------------------
	.section	.text._ZN7cutlass13device_kernelIN5flash19enable_sm80_to_sm89INS1_16FlashAttnFwdSm80INS1_25CollectiveMainloopFwdSm80ILi8ELi1ELb1EN4cute5tupleIJNS5_1CILi128EEENS7_ILi112EEES8_EEELi128ENS_10bfloat16_tEfNS_4arch4Sm80ELb1ELb0ELb1ELb1ELb0ELb1ELb1ELb1EEENS1_21CollectiveEpilogueFwdINS6_IJS8_S8_S9_EEENS6_IJNS7_ILi1EEESH_SH_EEESB_SD_Li256ELb1ELb1ELb1ELb0EEENS1_36VarlenDynamicPersistentTileSchedulerILi128ELi112ELi256ELi256ELb1ELb1ELb0ELb1ELb1ELb1EEEEEEEEEvNT_6ParamsE,"ax",@progbits
	.align	128
.text._ZN7cutlass13device_kernelIN5flash19enable_sm80_to_sm89INS1_16FlashAttnFwdSm80INS1_25CollectiveMainloopFwdSm80ILi8ELi1ELb1EN4cute5tupleIJNS5_1CILi128EEENS7_ILi112EEES8_EEELi128ENS_10bfloat16_tEfNS_4arch4Sm80ELb1ELb0ELb1ELb1ELb0ELb1ELb1ELb1EEENS1_21CollectiveEpilogueFwdINS6_IJS8_S8_S9_EEENS6_IJNS7_ILi1EEESH_SH_EEESB_SD_Li256ELb1ELb1ELb1ELb0EEENS1_36VarlenDynamicPersistentTileSchedulerILi128ELi112ELi256ELi256ELb1ELb1ELb0ELb1ELb1ELb1EEEEEEEEEvNT_6ParamsE:
        .type           _ZN7cutlass13device_kernelIN5flash19enable_sm80_to_sm89INS1_16FlashAttnFwdSm80INS1_25CollectiveMainloopFwdSm80ILi8ELi1ELb1EN4cute5tupleIJNS5_1CILi128EEENS7_ILi112EEES8_EEELi128ENS_10bfloat16_tEfNS_4arch4Sm80ELb1ELb0ELb1ELb1ELb0ELb1ELb1ELb1EEENS1_21CollectiveEpilogueFwdINS6_IJS8_S8_S9_EEENS6_IJNS7_ILi1EEESH_SH_EEESB_SD_Li256ELb1ELb1ELb1ELb0EEENS1_36VarlenDynamicPersistentTileSchedulerILi128ELi112ELi256ELi256ELb1ELb1ELb0ELb1ELb1ELb1EEEEEEEEEvNT_6ParamsE,@function
        .size           _ZN7cutlass13device_kernelIN5flash19enable_sm80_to_sm89INS1_16FlashAttnFwdSm80INS1_25CollectiveMainloopFwdSm80ILi8ELi1ELb1EN4cute5tupleIJNS5_1CILi128EEENS7_ILi112EEES8_EEELi128ENS_10bfloat16_tEfNS_4arch4Sm80ELb1ELb0ELb1ELb1ELb0ELb1ELb1ELb1EEENS1_21CollectiveEpilogueFwdINS6_IJS8_S8_S9_EEENS6_IJNS7_ILi1EEESH_SH_EEESB_SD_Li256ELb1ELb1ELb1ELb0EEENS1_36VarlenDynamicPersistentTileSchedulerILi128ELi112ELi256ELi256ELb1ELb1ELb0ELb1ELb1ELb1EEEEEEEEEvNT_6ParamsE,(.L_x_23 - _ZN7cutlass13device_kernelIN5flash19enable_sm80_to_sm89INS1_16FlashAttnFwdSm80INS1_25CollectiveMainloopFwdSm80ILi8ELi1ELb1EN4cute5tupleIJNS5_1CILi128EEENS7_ILi112EEES8_EEELi128ENS_10bfloat16_tEfNS_4arch4Sm80ELb1ELb0ELb1ELb1ELb0ELb1ELb1ELb1EEENS1_21CollectiveEpilogueFwdINS6_IJS8_S8_S9_EEENS6_IJNS7_ILi1EEESH_SH_EEESB_SD_Li256ELb1ELb1ELb1ELb0EEENS1_36VarlenDynamicPersistentTileSchedulerILi128ELi112ELi256ELi256ELb1ELb1ELb0ELb1ELb1ELb1EEEEEEEEEvNT_6ParamsE)
        .other          _ZN7cutlass13device_kernelIN5flash19enable_sm80_to_sm89INS1_16FlashAttnFwdSm80INS1_25CollectiveMainloopFwdSm80ILi8ELi1ELb1EN4cute5tupleIJNS5_1CILi128EEENS7_ILi112EEES8_EEELi128ENS_10bfloat16_tEfNS_4arch4Sm80ELb1ELb0ELb1ELb1ELb0ELb1ELb1ELb1EEENS1_21CollectiveEpilogueFwdINS6_IJS8_S8_S9_EEENS6_IJNS7_ILi1EEESH_SH_EEESB_SD_Li256ELb1ELb1ELb1ELb0EEENS1_36VarlenDynamicPersistentTileSchedulerILi128ELi112ELi256ELi256ELb1ELb1ELb0ELb1ELb1ELb1EEEEEEEEEvNT_6ParamsE,@"STO_CUDA_ENTRY STV_DEFAULT"
_ZN7cutlass13device_kernelIN5flash19enable_sm80_to_sm89INS1_16FlashAttnFwdSm80INS1_25CollectiveMainloopFwdSm80ILi8ELi1ELb1EN4cute5tupleIJNS5_1CILi128EEENS7_ILi112EEES8_EEELi128ENS_10bfloat16_tEfNS_4arch4Sm80ELb1ELb0ELb1ELb1ELb0ELb1ELb1ELb1EEENS1_21CollectiveEpilogueFwdINS6_IJS8_S8_S9_EEENS6_IJNS7_ILi1EEESH_SH_EEESB_SD_Li256ELb1ELb1ELb1ELb0EEENS1_36VarlenDynamicPersistentTileSchedulerILi128ELi112ELi256ELi256ELb1ELb1ELb0ELb1ELb1ELb1EEEEEEEEEvNT_6ParamsE:
[----:B------:R-:W-:Y:S01]  /*0000*/  LDC R1, c[0x0][0x37c] ;  /* 0x0000df00ff017b82 */ /* 0x000fe20000000800 */
[----:B------:R-:W-:Y:S05]  /*0010*/  EXIT ;  /* 0x000000000000794d */ /* 0x000fea0003800000 */
.L_x_11:
        /* <DEDUP_REMOVED lines=14> */
.L_x_23:


//--------------------- .nv.shared.reserved.0     --------------------------
	.section	.nv.shared.reserved.0,"aw",@nobits
	.weak		__nv_reservedSMEM_offset_0_alias
	.size		__nv_reservedSMEM_offset_0_alias, 0, 64
	.other		__nv_reservedSMEM_offset_0_alias,@"STO_CUDA_RESERVED_SHARED STV_DEFAULT"
__nv_reservedSMEM_offset_0_alias:
	.zero		0
	.zero		64


//--------------------- .nv.global                --------------------------
	.section	.nv.global,"aw",@nobits
.nv.global:
	.type		_ZN80_INTERNAL_315290f6_44_flash_fwd_hdim128_bf16_split_softcap_sm80_cu_f3e6f9ee_31354cute1_E,@object
	.size		_ZN80_INTERNAL_315290f6_44_flash_fwd_hdim128_bf16_split_softcap_sm80_cu_f3e6f9ee_31354cute1_E,(_ZN80_INTERNAL_315290f6_44_flash_fwd_hdim128_bf16_split_softcap_sm80_cu_f3e6f9ee_31354cuda3std3__45__cpo6cbeginE - _ZN80_INTERNAL_315290f6_44_flash_fwd_hdim128_bf16_split_softcap_sm80_cu_f3e6f9ee_31354cute1_E)
_ZN80_INTERNAL_315290f6_44_flash_fwd_hdim128_bf16_split_softcap_sm80_cu_f3e6f9ee_31354cute1_E:
	.zero		1
	.type		_ZN80_INTERNAL_315290f6_44_flash_fwd_hdim128_bf16_split_softcap_sm80_cu_f3e6f9ee_31354cuda3std3__45__cpo6cbeginE,@object
	.size		_ZN80_INTERNAL_315290f6_44_flash_fwd_hdim128_bf16_split_softcap_sm80_cu_f3e6f9ee_31354cuda3std3__45__cpo6cbeginE,(_ZN80_INTERNAL_315290f6_44_flash_fwd_hdim128_bf16_split_softcap_sm80_cu_f3e6f9ee_31354cuda3std3__48in_placeE - _ZN80_INTERNAL_315290f6_44_flash_fwd_hdim128_bf16_split_softcap_sm80_cu_f3e6f9ee_31354cuda3std3__45__cpo6cbeginE)
_ZN80_INTERNAL_315290f6_44_flash_fwd_hdim128_bf16_split_softcap_sm80_cu_f3e6f9ee_31354cuda3std3__45__cpo6cbeginE:
	.zero		1
	.type		_ZN80_INTERNAL_315290f6_44_flash_fwd_hdim128_bf16_split_softcap_sm80_cu_f3e6f9ee_31354cuda3std3__48in_placeE,@object
	.size		_ZN80_INTERNAL_315290f6_44_flash_fwd_hdim128_bf16_split_softcap_sm80_cu_f3e6f9ee_31354cuda3std3__48in_placeE,(_ZN80_INTERNAL_315290f6_44_flash_fwd_hdim128_bf16_split_softcap_sm80_cu_f3e6f9ee_31354cuda3std6ranges3__45__cpo9iter_moveE - _ZN80_INTERNAL_315290f6_44_flash_fwd_hdim128_bf16_split_softcap_sm80_cu_f3e6f9ee_31354cuda3std3__48in_placeE)
_ZN80_INTERNAL_315290f6_44_flash_fwd_hdim128_bf16_split_softcap_sm80_cu_f3e6f9ee_31354cuda3std3__48in_placeE:
	.zero		1
	.type		_ZN80_INTERNAL_315290f6_44_flash_fwd_hdim128_bf16_split_softcap_sm80_cu_f3e6f9ee_31354cuda3std6ranges3__45__cpo9iter_moveE,@object
	.size		_ZN80_INTERNAL_315290f6_44_flash_fwd_hdim128_bf16_split_softcap_sm80_cu_f3e6f9ee_31354cuda3std6ranges3__45__cpo9iter_moveE,(_ZN80_INTERNAL_315290f6_44_flash_fwd_hdim128_bf16_split_softcap_sm80_cu_f3e6f9ee_31354cuda3std3__45__cpo5beginE - _ZN80_INTERNAL_315290f6_44_flash_fwd_hdim128_bf16_split_softcap_sm80_cu_f3e6f9ee_31354cuda3std6ranges3__45__cpo9iter_moveE)
_ZN80_INTERNAL_315290f6_44_flash_fwd_hdim128_bf16_split_softcap_sm80_cu_f3e6f9ee_31354cuda3std6ranges3__45__cpo9iter_moveE:
	.zero		1
	.type		_ZN80_INTERNAL_315290f6_44_flash_fwd_hdim128_bf16_split_softcap_sm80_cu_f3e6f9ee_31354cuda3std3__45__cpo5beginE,@object
	.size		_ZN80_INTERNAL_315290f6_44_flash_fwd_hdim128_bf16_split_softcap_sm80_cu_f3e6f9ee_31354cuda3std3__45__cpo5beginE,(_ZN80_INTERNAL_315290f6_44_flash_fwd_hdim128_bf16_split_softcap_sm80_cu_f3e6f9ee_31354cuda3std3__482_GLOBAL__N__315290f6_44_flash_fwd_hdim128_bf16_split_softcap_sm80_cu_f3e6f9ee_31356ignoreE - _ZN80_INTERNAL_315290f6_44_flash_fwd_hdim128_bf16_split_softcap_sm80_cu_f3e6f9ee_31354cuda3std3__45__cpo5beginE)
_ZN80_INTERNAL_315290f6_44_flash_fwd_hdim128_bf16_split_softcap_sm80_cu_f3e6f9ee_31354cuda3std3__45__cpo5beginE:
	.zero		1
	.type		_ZN80_INTERNAL_315290f6_44_flash_fwd_hdim128_bf16_split_softcap_sm80_cu_f3e6f9ee_31354cuda3std3__482_GLOBAL__N__315290f6_44_flash_fwd_hdim128_bf16_split_softcap_sm80_cu_f3e6f9ee_31356ignoreE,@object
	.size		_ZN80_INTERNAL_315290f6_44_flash_fwd_hdim128_bf16_split_softcap_sm80_cu_f3e6f9ee_31354cuda3std3__482_GLOBAL__N__315290f6_44_flash_fwd_hdim128_bf16_split_softcap_sm80_cu_f3e6f9ee_31356ignoreE,(_ZN80_INTERNAL_315290f6_44_flash_fwd_hdim128_bf16_split_softcap_sm80_cu_f3e6f9ee_31354cute7productE - _ZN80_INTERNAL_315290f6_44_flash_fwd_hdim128_bf16_split_softcap_sm80_cu_f3e6f9ee_31354cuda3std3__482_GLOBAL__N__315290f6_44_flash_fwd_hdim128_bf16_split_softcap_sm80_cu_f3e6f9ee_31356ignoreE)
_ZN80_INTERNAL_315290f6_44_flash_fwd_hdim128_bf16_split_softcap_sm80_cu_f3e6f9ee_31354cuda3std3__482_GLOBAL__N__315290f6_44_flash_fwd_hdim128_bf16_split_softcap_sm80_cu_f3e6f9ee_31356ignoreE:
	.zero		1
	.type		_ZN80_INTERNAL_315290f6_44_flash_fwd_hdim128_bf16_split_softcap_sm80_cu_f3e6f9ee_31354cute7productE,@object
	.size		_ZN80_INTERNAL_315290f6_44_flash_fwd_hdim128_bf16_split_softcap_sm80_cu_f3e6f9ee_31354cute7productE,(_ZN80_INTERNAL_315290f6_44_flash_fwd_hdim128_bf16_split_softcap_sm80_cu_f3e6f9ee_31354cuda3std3__45__cpo3endE - _ZN80_INTERNAL_315290f6_44_flash_fwd_hdim128_bf16_split_softcap_sm80_cu_f3e6f9ee_31354cute7productE)
_ZN80_INTERNAL_315290f6_44_flash_fwd_hdim128_bf16_split_softcap_sm80_cu_f3e6f9ee_31354cute7productE:
	.zero		1
	.type		_ZN80_INTERNAL_315290f6_44_flash_fwd_hdim128_bf16_split_softcap_sm80_cu_f3e6f9ee_31354cuda3std3__45__cpo3endE,@object
	.size		_ZN80_INTERNAL_315290f6_44_flash_fwd_hdim128_bf16_split_softcap_sm80_cu_f3e6f9ee_31354cuda3std3__45__cpo3endE,(_ZN80_INTERNAL_315290f6_44_flash_fwd_hdim128_bf16_split_softcap_sm80_cu_f3e6f9ee_31354cuda3std3__419piecewise_constructE - _ZN80_INTERNAL_315290f6_44_flash_fwd_hdim128_bf16_split_softcap_sm80_cu_f3e6f9ee_31354cuda3std3__45__cpo3endE)
_ZN80_INTERNAL_315290f6_44_flash_fwd_hdim128_bf16_split_softcap_sm80_cu_f3e6f9ee_31354cuda3std3__45__cpo3endE:
	.zero		1
	.type		_ZN80_INTERNAL_315290f6_44_flash_fwd_hdim128_bf16_split_softcap_sm80_cu_f3e6f9ee_31354cuda3std3__419piecewise_constructE,@object
	.size		_ZN80_INTERNAL_315290f6_44_flash_fwd_hdim128_bf16_split_softcap_sm80_cu_f3e6f9ee_31354cuda3std3__419piecewise_constructE,(_ZN80_INTERNAL_315290f6_44_flash_fwd_hdim128_bf16_split_softcap_sm80_cu_f3e6f9ee_31354cuda3std3__45__cpo4cendE - _ZN80_INTERNAL_315290f6_44_flash_fwd_hdim128_bf16_split_softcap_sm80_cu_f3e6f9ee_31354cuda3std3__419piecewise_constructE)
_ZN80_INTERNAL_315290f6_44_flash_fwd_hdim128_bf16_split_softcap_sm80_cu_f3e6f9ee_31354cuda3std3__419piecewise_constructE:
	.zero		1
	.type		_ZN80_INTERNAL_315290f6_44_flash_fwd_hdim128_bf16_split_softcap_sm80_cu_f3e6f9ee_31354cuda3std3__45__cpo4cendE,@object
	.size		_ZN80_INTERNAL_315290f6_44_flash_fwd_hdim128_bf16_split_softcap_sm80_cu_f3e6f9ee_31354cuda3std3__45__cpo4cendE,(_ZN80_INTERNAL_315290f6_44_flash_fwd_hdim128_bf16_split_softcap_sm80_cu_f3e6f9ee_31354cuda3std6ranges3__45__cpo4swapE - _ZN80_INTERNAL_315290f6_44_flash_fwd_hdim128_bf16_split_softcap_sm80_cu_f3e6f9ee_31354cuda3std3__45__cpo4cendE)
_ZN80_INTERNAL_315290f6_44_flash_fwd_hdim128_bf16_split_softcap_sm80_cu_f3e6f9ee_31354cuda3std3__45__cpo4cendE:
	.zero		1
	.type		_ZN80_INTERNAL_315290f6_44_flash_fwd_hdim128_bf16_split_softcap_sm80_cu_f3e6f9ee_31354cuda3std6ranges3__45__cpo4swapE,@object
	.size		_ZN80_INTERNAL_315290f6_44_flash_fwd_hdim128_bf16_split_softcap_sm80_cu_f3e6f9ee_31354cuda3std6ranges3__45__cpo4swapE,(.L_7 - _ZN80_INTERNAL_315290f6_44_flash_fwd_hdim128_bf16_split_softcap_sm80_cu_f3e6f9ee_31354cuda3std6ranges3__45__cpo4swapE)
_ZN80_INTERNAL_315290f6_44_flash_fwd_hdim128_bf16_split_softcap_sm80_cu_f3e6f9ee_31354cuda3std6ranges3__45__cpo4swapE:
	.zero		1
.L_7:


//--------------------- .nv.constant0._ZN7cutlass13device_kernelIN5flash19enable_sm80_to_sm89INS1_16FlashAttnFwdSm80INS1_25CollectiveMainloopFwdSm80ILi8ELi1ELb1EN4cute5tupleIJNS5_1CILi128EEES8_S8_EEELi128ENS_10bfloat16_tEfNS_4arch4Sm80ELb0ELb0ELb1ELb0ELb0ELb0ELb1ELb1EEENS1_21CollectiveEpilogueFwdIS9_NS6_IJNS7_ILi1EEESF_SF_EEESA_SC_Li256ELb0ELb1ELb1ELb0EEENS1_19SingleTileSchedulerILb0ELb1ELb1ELi128EEEEEEEEEvNT_6ParamsE --------------------------
	.section	.nv.constant0._ZN7cutlass13device_kernelIN5flash19enable_sm80_to_sm89INS1_16FlashAttnFwdSm80INS1_25CollectiveMainloopFwdSm80ILi8ELi1ELb1EN4cute5tupleIJNS5_1CILi128EEES8_S8_EEELi128ENS_10bfloat16_tEfNS_4arch4Sm80ELb0ELb0ELb1ELb0ELb0ELb0ELb1ELb1EEENS1_21CollectiveEpilogueFwdIS9_NS6_IJNS7_ILi1EEESF_SF_EEESA_SC_Li256ELb0ELb1ELb1ELb0EEENS1_19SingleTileSchedulerILb0ELb1ELb1ELi128EEEEEEEEEvNT_6ParamsE,"a",@progbits
	.sectionflags	@""
	.align	4
.nv.constant0._ZN7cutlass13device_kernelIN5flash19enable_sm80_to_sm89INS1_16FlashAttnFwdSm80INS1_25CollectiveMainloopFwdSm80ILi8ELi1ELb1EN4cute5tupleIJNS5_1CILi128EEES8_S8_EEELi128ENS_10bfloat16_tEfNS_4arch4Sm80ELb0ELb0ELb1ELb0ELb0ELb0ELb1ELb1EEENS1_21CollectiveEpilogueFwdIS9_NS6_IJNS7_ILi1EEESF_SF_EEESA_SC_Li256ELb0ELb1ELb1ELb0EEENS1_19SingleTileSchedulerILb0ELb1ELb1ELi128EEEEEEEEEvNT_6ParamsE:
	.zero		1944


//--------------------- .nv.constant0._ZN7cutlass13device_kernelIN5flash19enable_sm80_to_sm89INS1_16FlashAttnFwdSm80INS1_25CollectiveMainloopFwdSm80ILi8ELi1ELb1EN4cute5tupleIJNS5_1CILi128EEENS7_ILi96EEES8_EEELi128ENS_10bfloat16_tEfNS_4arch4Sm80ELb0ELb1ELb1ELb0ELb0ELb0ELb1ELb1EEENS1_21CollectiveEpilogueFwdINS6_IJS8_S8_S9_EEENS6_IJNS7_ILi1EEESH_SH_EEESB_SD_Li256ELb0ELb1ELb1ELb0EEENS1_19SingleTileSchedulerILb0ELb1ELb1ELi128EEEEEEEEEvNT_6ParamsE --------------------------
	.section	.nv.constant0._ZN7cutlass13device_kernelIN5flash19enable_sm80_to_sm89INS1_16FlashAttnFwdSm80INS1_25CollectiveMainloopFwdSm80ILi8ELi1ELb1EN4cute5tupleIJNS5_1CILi128EEENS7_ILi96EEES8_EEELi128ENS_10bfloat16_tEfNS_4arch4Sm80ELb0ELb1ELb1ELb0ELb0ELb0ELb1ELb1EEENS1_21CollectiveEpilogueFwdINS6_IJS8_S8_S9_EEENS6_IJNS7_ILi1EEESH_SH_EEESB_SD_Li256ELb0ELb1ELb1ELb0EEENS1_19SingleTileSchedulerILb0ELb1ELb1ELi128EEEEEEEEEvNT_6ParamsE,"a",@progbits
	.sectionflags	@""
	.align	4
.nv.constant0._ZN7cutlass13device_kernelIN5flash19enable_sm80_to_sm89INS1_16FlashAttnFwdSm80INS1_25CollectiveMainloopFwdSm80ILi8ELi1ELb1EN4cute5tupleIJNS5_1CILi128EEENS7_ILi96EEES8_EEELi128ENS_10bfloat16_tEfNS_4arch4Sm80ELb0ELb1ELb1ELb0ELb0ELb0ELb1ELb1EEENS1_21CollectiveEpilogueFwdINS6_IJS8_S8_S9_EEENS6_IJNS7_ILi1EEESH_SH_EEESB_SD_Li256ELb0ELb1ELb1ELb0EEENS1_19SingleTileSchedulerILb0ELb1ELb1ELi128EEEEEEEEEvNT_6ParamsE:
	.zero		1944


//--------------------- .nv.constant0._ZN7cutlass13device_kernelIN5flash19enable_sm80_to_sm89INS1_16FlashAttnFwdSm80INS1_25CollectiveMainloopFwdSm80ILi8ELi1ELb1EN4cute5tupleIJNS5_1CILi128EEES8_S8_EEELi128ENS_10bfloat16_tEfNS_4arch4Sm80ELb1ELb0ELb1ELb0ELb0ELb0ELb1ELb1EEENS1_21CollectiveEpilogueFwdIS9_NS6_IJNS7_ILi1EEESF_SF_EEESA_SC_Li256ELb0ELb1ELb1ELb0EEENS1_30DynamicPersistentTileSchedulerILi256ELi256ELb1ELb1ELb0EEEEEEEEEvNT_6ParamsE --------------------------
	.section	.nv.constant0._ZN7cutlass13device_kernelIN5flash19enable_sm80_to_sm89INS1_16FlashAttnFwdSm80INS1_25CollectiveMainloopFwdSm80ILi8ELi1ELb1EN4cute5tupleIJNS5_1CILi128EEES8_S8_EEELi128ENS_10bfloat16_tEfNS_4arch4Sm80ELb1ELb0ELb1ELb0ELb0ELb0ELb1ELb1EEENS1_21CollectiveEpilogueFwdIS9_NS6_IJNS7_ILi1EEESF_SF_EEESA_SC_Li256ELb0ELb1ELb1ELb0EEENS1_30DynamicPersistentTileSchedulerILi256ELi256ELb1ELb1ELb0EEEEEEEEEvNT_6ParamsE,"a",@progbits
	.sectionflags	@""
	.align	4
.nv.constant0._ZN7cutlass13device_kernelIN5flash19enable_sm80_to_sm89INS1_16FlashAttnFwdSm80INS1_25CollectiveMainloopFwdSm80ILi8ELi1ELb1EN4cute5tupleIJNS5_1CILi128EEES8_S8_EEELi128ENS_10bfloat16_tEfNS_4arch4Sm80ELb1ELb0ELb1ELb0ELb0ELb0ELb1ELb1EEENS1_21CollectiveEpilogueFwdIS9_NS6_IJNS7_ILi1EEESF_SF_EEESA_SC_Li256ELb0ELb1ELb1ELb0EEENS1_30DynamicPersistentTileSchedulerILi256ELi256ELb1ELb1ELb0EEEEEEEEEvNT_6ParamsE:
	.zero		1960


//--------------------- .nv.constant0._ZN7cutlass13device_kernelIN5flash19enable_sm80_to_sm89INS1_16FlashAttnFwdSm80INS1_25CollectiveMainloopFwdSm80ILi4ELi1ELb0EN4cute5tupleIJNS5_1CILi128EEENS7_ILi64EEES8_EEELi128ENS_10bfloat16_tEfNS_4arch4Sm80ELb0ELb0ELb1ELb0ELb0ELb0ELb1ELb1EEENS1_21CollectiveEpilogueFwdINS6_IJS8_S8_S9_EEENS6_IJNS7_ILi1EEESH_SH_EEESB_SD_Li128ELb0ELb1ELb1ELb0EEENS1_19SingleTileSchedulerILb0ELb1ELb1ELi128EEEEEEEEEvNT_6ParamsE --------------------------
	.section	.nv.constant0._ZN7cutlass13device_kernelIN5flash19enable_sm80_to_sm89INS1_16FlashAttnFwdSm80INS1_25CollectiveMainloopFwdSm80ILi4ELi1ELb0EN4cute5tupleIJNS5_1CILi128EEENS7_ILi64EEES8_EEELi128ENS_10bfloat16_tEfNS_4arch4Sm80ELb0ELb0ELb1ELb0ELb0ELb0ELb1ELb1EEENS1_21CollectiveEpilogueFwdINS6_IJS8_S8_S9_EEENS6_IJNS7_ILi1EEESH_SH_EEESB_SD_Li128ELb0ELb1ELb1ELb0EEENS1_19SingleTileSchedulerILb0ELb1ELb1ELi128EEEEEEEEEvNT_6ParamsE,"a",@progbits
	.sectionflags	@""
	.align	4
.nv.constant0._ZN7cutlass13device_kernelIN5flash19enable_sm80_to_sm89INS1_16FlashAttnFwdSm80INS1_25CollectiveMainloopFwdSm80ILi4ELi1ELb0EN4cute5tupleIJNS5_1CILi128EEENS7_ILi64EEES8_EEELi128ENS_10bfloat16_tEfNS_4arch4Sm80ELb0ELb0ELb1ELb0ELb0ELb0ELb1ELb1EEENS1_21CollectiveEpilogueFwdINS6_IJS8_S8_S9_EEENS6_IJNS7_ILi1EEESH_SH_EEESB_SD_Li128ELb0ELb1ELb1ELb0EEENS1_19SingleTileSchedulerILb0ELb1ELb1ELi128EEEEEEEEEvNT_6ParamsE:
	.zero		1944


//--------------------- .nv.constant0._ZN7cutlass13device_kernelIN5flash19enable_sm80_to_sm89INS1_16FlashAttnFwdSm80INS1_25CollectiveMainloopFwdSm80ILi8ELi1ELb1EN4cute5tupleIJNS5_1CILi128EEENS7_ILi112EEES8_EEELi128ENS_10bfloat16_tEfNS_4arch4Sm80ELb0ELb0ELb1ELb1ELb0ELb0ELb1ELb1EEENS1_21CollectiveEpilogueFwdINS6_IJS8_S8_S9_EEENS6_IJNS7_ILi1EEESH_SH_EEESB_SD_Li256ELb1ELb1ELb1ELb0EEENS1_36VarlenDynamicPersistentTileSchedulerILi128ELi112ELi256ELi256ELb1ELb1ELb0ELb0ELb1ELb1EEEEEEEEEvNT_6ParamsE --------------------------
	.section	.nv.constant0._ZN7cutlass13device_kernelIN5flash19enable_sm80_to_sm89INS1_16FlashAttnFwdSm80INS1_25CollectiveMainloopFwdSm80ILi8ELi1ELb1EN4cute5tupleIJNS5_1CILi128EEENS7_ILi112EEES8_EEELi128ENS_10bfloat16_tEfNS_4arch4Sm80ELb0ELb0ELb1ELb1ELb0ELb0ELb1ELb1EEENS1_21CollectiveEpilogueFwdINS6_IJS8_S8_S9_EEENS6_IJNS7_ILi1EEESH_SH_EEESB_SD_Li256ELb1ELb1ELb1ELb0EEENS1_36VarlenDynamicPersistentTileSchedulerILi128ELi112ELi256ELi256ELb1ELb1ELb0ELb0ELb1ELb1EEEEEEEEEvNT_6ParamsE,"a",@progbits
	.sectionflags	@""
	.align	4
.nv.constant0._ZN7cutlass13device_kernelIN5flash19enable_sm80_to_sm89INS1_16FlashAttnFwdSm80INS1_25CollectiveMainloopFwdSm80ILi8ELi1ELb1EN4cute5tupleIJNS5_1CILi128EEENS7_ILi112EEES8_EEELi128ENS_10bfloat16_tEfNS_4arch4Sm80ELb0ELb0ELb1ELb1ELb0ELb0ELb1ELb1EEENS1_21CollectiveEpilogueFwdINS6_IJS8_S8_S9_EEENS6_IJNS7_ILi1EEESH_SH_EEESB_SD_Li256ELb1ELb1ELb1ELb0EEENS1_36VarlenDynamicPersistentTileSchedulerILi128ELi112ELi256ELi256ELb1ELb1ELb0ELb0ELb1ELb1EEEEEEEEEvNT_6ParamsE:
	.zero		1976


//--------------------- .nv.constant0._ZN7cutlass13device_kernelIN5flash19enable_sm80_to_sm89INS1_16FlashAttnFwdSm80INS1_25CollectiveMainloopFwdSm80ILi8ELi1ELb1EN4cute5tupleIJNS5_1CILi128EEENS7_ILi112EEES8_EEELi128ENS_10bfloat16_tEfNS_4arch4Sm80ELb0ELb0ELb1ELb1ELb0ELb1ELb1ELb1EEENS1_21CollectiveEpilogueFwdINS6_IJS8_S8_S9_EEENS6_IJNS7_ILi1EEESH_SH_EEESB_SD_Li256ELb1ELb1ELb1ELb0EEENS1_36VarlenDynamicPersistentTileSchedulerILi128ELi112ELi256ELi256ELb1ELb1ELb0ELb0ELb1ELb1EEEEEEEEEvNT_6ParamsE --------------------------
	.section	.nv.constant0._ZN7cutlass13device_kernelIN5flash19enable_sm80_to_sm89INS1_16FlashAttnFwdSm80INS1_25CollectiveMainloopFwdSm80ILi8ELi1ELb1EN4cute5tupleIJNS5_1CILi128EEENS7_ILi112EEES8_EEELi128ENS_10bfloat16_tEfNS_4arch4Sm80ELb0ELb0ELb1ELb1ELb0ELb1ELb1ELb1EEENS1_21CollectiveEpilogueFwdINS6_IJS8_S8_S9_EEENS6_IJNS7_ILi1EEESH_SH_EEESB_SD_Li256ELb1ELb1ELb1ELb0EEENS1_36VarlenDynamicPersistentTileSchedulerILi128ELi112ELi256ELi256ELb1ELb1ELb0ELb0ELb1ELb1EEEEEEEEEvNT_6ParamsE,"a",@progbits
	.sectionflags	@""
	.align	4
.nv.constant0._ZN7cutlass13device_kernelIN5flash19enable_sm80_to_sm89INS1_16FlashAttnFwdSm80INS1_25CollectiveMainloopFwdSm80ILi8ELi1ELb1EN4cute5tupleIJNS5_1CILi128EEENS7_ILi112EEES8_EEELi128ENS_10bfloat16_tEfNS_4arch4Sm80ELb0ELb0ELb1ELb1ELb0ELb1ELb1ELb1EEENS1_21CollectiveEpilogueFwdINS6_IJS8_S8_S9_EEENS6_IJNS7_ILi1EEESH_SH_EEESB_SD_Li256ELb1ELb1ELb1ELb0EEENS1_36VarlenDynamicPersistentTileSchedulerILi128ELi112ELi256ELi256ELb1ELb1ELb0ELb0ELb1ELb1EEEEEEEEEvNT_6ParamsE:
	.zero		1976


//--------------------- .nv.constant0._ZN7cutlass13device_kernelIN5flash19enable_sm80_to_sm89INS1_16FlashAttnFwdSm80INS1_25CollectiveMainloopFwdSm80ILi4ELi1ELb0EN4cute5tupleIJNS5_1CILi128EEENS7_ILi48EEES8_EEELi128ENS_10bfloat16_tEfNS_4arch4Sm80ELb0ELb1ELb1ELb0ELb0ELb0ELb1ELb1EEENS1_21CollectiveEpilogueFwdINS6_IJS8_S8_S9_EEENS6_IJNS7_ILi1EEESH_SH_EEESB_SD_Li128ELb0ELb1ELb1ELb0EEENS1_19SingleTileSchedulerILb0ELb1ELb1ELi128EEEEEEEEEvNT_6ParamsE --------------------------
	.section	.nv.constant0._ZN7cutlass13device_kernelIN5flash19enable_sm80_to_sm89INS1_16FlashAttnFwdSm80INS1_25CollectiveMainloopFwdSm80ILi4ELi1ELb0EN4cute5tupleIJNS5_1CILi128EEENS7_ILi48EEES8_EEELi128ENS_10bfloat16_tEfNS_4arch4Sm80ELb0ELb1ELb1ELb0ELb0ELb0ELb1ELb1EEENS1_21CollectiveEpilogueFwdINS6_IJS8_S8_S9_EEENS6_IJNS7_ILi1EEESH_SH_EEESB_SD_Li128ELb0ELb1ELb1ELb0EEENS1_19SingleTileSchedulerILb0ELb1ELb1ELi128EEEEEEEEEvNT_6ParamsE,"a",@progbits
	.sectionflags	@""
	.align	4
.nv.constant0._ZN7cutlass13device_kernelIN5flash19enable_sm80_to_sm89INS1_16FlashAttnFwdSm80INS1_25CollectiveMainloopFwdSm80ILi4ELi1ELb0EN4cute5tupleIJNS5_1CILi128EEENS7_ILi48EEES8_EEELi128ENS_10bfloat16_tEfNS_4arch4Sm80ELb0ELb1ELb1ELb0ELb0ELb0ELb1ELb1EEENS1_21CollectiveEpilogueFwdINS6_IJS8_S8_S9_EEENS6_IJNS7_ILi1EEESH_SH_EEESB_SD_Li128ELb0ELb1ELb1ELb0EEENS1_19SingleTileSchedulerILb0ELb1ELb1ELi128EEEEEEEEEvNT_6ParamsE:
	.zero		1944


//--------------------- .nv.constant0._ZN7cutlass13device_kernelIN5flash19enable_sm80_to_sm89INS1_16FlashAttnFwdSm80INS1_25CollectiveMainloopFwdSm80ILi8ELi1ELb1EN4cute5tupleIJNS5_1CILi128EEENS7_ILi96EEES8_EEELi128ENS_10bfloat16_tEfNS_4arch4Sm80ELb0ELb1ELb1ELb1ELb0ELb0ELb1ELb1EEENS1_21CollectiveEpilogueFwdINS6_IJS8_S8_S9_EEENS6_IJNS7_ILi1EEESH_SH_EEESB_SD_Li256ELb1ELb1ELb1ELb0EEENS1_36VarlenDynamicPersistentTileSchedulerILi128ELi96ELi256ELi256ELb1ELb1ELb0ELb1ELb0ELb1EEEEEEEEEvNT_6ParamsE --------------------------
	.section	.nv.constant0._ZN7cutlass13device_kernelIN5flash19enable_sm80_to_sm89INS1_16FlashAttnFwdSm80INS1_25CollectiveMainloopFwdSm80ILi8ELi1ELb1EN4cute5tupleIJNS5_1CILi128EEENS7_ILi96EEES8_EEELi128ENS_10bfloat16_tEfNS_4arch4Sm80ELb0ELb1ELb1ELb1ELb0ELb0ELb1ELb1EEENS1_21CollectiveEpilogueFwdINS6_IJS8_S8_S9_EEENS6_IJNS7_ILi1EEESH_SH_EEESB_SD_Li256ELb1ELb1ELb1ELb0EEENS1_36VarlenDynamicPersistentTileSchedulerILi128ELi96ELi256ELi256ELb1ELb1ELb0ELb1ELb0ELb1EEEEEEEEEvNT_6ParamsE,"a",@progbits
	.sectionflags	@""
	.align	4
.nv.constant0._ZN7cutlass13device_kernelIN5flash19enable_sm80_to_sm89INS1_16FlashAttnFwdSm80INS1_25CollectiveMainloopFwdSm80ILi8ELi1ELb1EN4cute5tupleIJNS5_1CILi128EEENS7_ILi96EEES8_EEELi128ENS_10bfloat16_tEfNS_4arch4Sm80ELb0ELb1ELb1ELb1ELb0ELb0ELb1ELb1EEENS1_21CollectiveEpilogueFwdINS6_IJS8_S8_S9_EEENS6_IJNS7_ILi1EEESH_SH_EEESB_SD_Li256ELb1ELb1ELb1ELb0EEENS1_36VarlenDynamicPersistentTileSchedulerILi128ELi96ELi256ELi256ELb1ELb1ELb0ELb1ELb0ELb1EEEEEEEEEvNT_6ParamsE:
	.zero		1976


//--------------------- .nv.constant0._ZN7cutlass13device_kernelIN5flash19enable_sm80_to_sm89INS1_16FlashAttnFwdSm80INS1_25CollectiveMainloopFwdSm80ILi8ELi1ELb1EN4cute5tupleIJNS5_1CILi128EEENS7_ILi96EEES8_EEELi128ENS_10bfloat16_tEfNS_4arch4Sm80ELb0ELb1ELb1ELb1ELb0ELb1ELb1ELb1EEENS1_21CollectiveEpilogueFwdINS6_IJS8_S8_S9_EEENS6_IJNS7_ILi1EEESH_SH_EEESB_SD_Li256ELb1ELb1ELb1ELb0EEENS1_36VarlenDynamicPersistentTileSchedulerILi128ELi96ELi256ELi256ELb1ELb1ELb0ELb1ELb0ELb1EEEEEEEEEvNT_6ParamsE --------------------------
	.section	.nv.constant0._ZN7cutlass13device_kernelIN5flash19enable_sm80_to_sm89INS1_16FlashAttnFwdSm80INS1_25CollectiveMainloopFwdSm80ILi8ELi1ELb1EN4cute5tupleIJNS5_1CILi128EEENS7_ILi96EEES8_EEELi128ENS_10bfloat16_tEfNS_4arch4Sm80ELb0ELb1ELb1ELb1ELb0ELb1ELb1ELb1EEENS1_21CollectiveEpilogueFwdINS6_IJS8_S8_S9_EEENS6_IJNS7_ILi1EEESH_SH_EEESB_SD_Li256ELb1ELb1ELb1ELb0EEENS1_36VarlenDynamicPersistentTileSchedulerILi128ELi96ELi256ELi256ELb1ELb1ELb0ELb1ELb0ELb1EEEEEEEEEvNT_6ParamsE,"a",@progbits
	.sectionflags	@""
	.align	4
.nv.constant0._ZN7cutlass13device_kernelIN5flash19enable_sm80_to_sm89INS1_16FlashAttnFwdSm80INS1_25CollectiveMainloopFwdSm80ILi8ELi1ELb1EN4cute5tupleIJNS5_1CILi128EEENS7_ILi96EEES8_EEELi128ENS_10bfloat16_tEfNS_4arch4Sm80ELb0ELb1ELb1ELb1ELb0ELb1ELb1ELb1EEENS1_21CollectiveEpilogueFwdINS6_IJS8_S8_S9_EEENS6_IJNS7_ILi1EEESH_SH_EEESB_SD_Li256ELb1ELb1ELb1ELb0EEENS1_36VarlenDynamicPersistentTileSchedulerILi128ELi96ELi256ELi256ELb1ELb1ELb0ELb1ELb0ELb1EEEEEEEEEvNT_6ParamsE:
	.zero		1976


//--------------------- .nv.constant0._ZN7cutlass13device_kernelIN5flash19enable_sm80_to_sm89INS1_16FlashAttnFwdSm80INS1_25CollectiveMainloopFwdSm80ILi4ELi1ELb0EN4cute5tupleIJNS5_1CILi128EEENS7_ILi64EEES8_EEELi128ENS_10bfloat16_tEfNS_4arch4Sm80ELb1ELb0ELb1ELb0ELb0ELb0ELb1ELb1EEENS1_21CollectiveEpilogueFwdINS6_IJS8_S8_S9_EEENS6_IJNS7_ILi1EEESH_SH_EEESB_SD_Li128ELb0ELb1ELb1ELb0EEENS1_30DynamicPersistentTileSchedulerILi128ELi128ELb1ELb1ELb0EEEEEEEEEvNT_6ParamsE --------------------------
	.section	.nv.constant0._ZN7cutlass13device_kernelIN5flash19enable_sm80_to_sm89INS1_16FlashAttnFwdSm80INS1_25CollectiveMainloopFwdSm80ILi4ELi1ELb0EN4cute5tupleIJNS5_1CILi128EEENS7_ILi64EEES8_EEELi128ENS_10bfloat16_tEfNS_4arch4Sm80ELb1ELb0ELb1ELb0ELb0ELb0ELb1ELb1EEENS1_21CollectiveEpilogueFwdINS6_IJS8_S8_S9_EEENS6_IJNS7_ILi1EEESH_SH_EEESB_SD_Li128ELb0ELb1ELb1ELb0EEENS1_30DynamicPersistentTileSchedulerILi128ELi128ELb1ELb1ELb0EEEEEEEEEvNT_6ParamsE,"a",@progbits
	.sectionflags	@""
	.align	4
.nv.constant0._ZN7cutlass13device_kernelIN5flash19enable_sm80_to_sm89INS1_16FlashAttnFwdSm80INS1_25CollectiveMainloopFwdSm80ILi4ELi1ELb0EN4cute5tupleIJNS5_1CILi128EEENS7_ILi64EEES8_EEELi128ENS_10bfloat16_tEfNS_4arch4Sm80ELb1ELb0ELb1ELb0ELb0ELb0ELb1ELb1EEENS1_21CollectiveEpilogueFwdINS6_IJS8_S8_S9_EEENS6_IJNS7_ILi1EEESH_SH_EEESB_SD_Li128ELb0ELb1ELb1ELb0EEENS1_30DynamicPersistentTileSchedulerILi128ELi128ELb1ELb1ELb0EEEEEEEEEvNT_6ParamsE:
	.zero		1960


//--------------------- .nv.constant0._ZN7cutlass13device_kernelIN5flash19enable_sm80_to_sm89INS1_16FlashAttnFwdSm80INS1_25CollectiveMainloopFwdSm80ILi8ELi1ELb1EN4cute5tupleIJNS5_1CILi128EEENS7_ILi112EEES8_EEELi128ENS_10bfloat16_tEfNS_4arch4Sm80ELb1ELb0ELb1ELb1ELb0ELb0ELb1ELb1EEENS1_21CollectiveEpilogueFwdINS6_IJS8_S8_S9_EEENS6_IJNS7_ILi1EEESH_SH_EEESB_SD_Li256ELb1ELb1ELb1ELb0EEENS1_36VarlenDynamicPersistentTileSchedulerILi128ELi112ELi256ELi256ELb1ELb1ELb0ELb1ELb1ELb1EEEEEEEEEvNT_6ParamsE --------------------------
	.section	.nv.constant0._ZN7cutlass13device_kernelIN5flash19enable_sm80_to_sm89INS1_16FlashAttnFwdSm80INS1_25CollectiveMainloopFwdSm80ILi8ELi1ELb1EN4cute5tupleIJNS5_1CILi128EEENS7_ILi112EEES8_EEELi128ENS_10bfloat16_tEfNS_4arch4Sm80ELb1ELb0ELb1ELb1ELb0ELb0ELb1ELb1EEENS1_21CollectiveEpilogueFwdINS6_IJS8_S8_S9_EEENS6_IJNS7_ILi1EEESH_SH_EEESB_SD_Li256ELb1ELb1ELb1ELb0EEENS1_36VarlenDynamicPersistentTileSchedulerILi128ELi112ELi256ELi256ELb1ELb1ELb0ELb1ELb1ELb1EEEEEEEEEvNT_6ParamsE,"a",@progbits
	.sectionflags	@""
	.align	4
.nv.constant0._ZN7cutlass13device_kernelIN5flash19enable_sm80_to_sm89INS1_16FlashAttnFwdSm80INS1_25CollectiveMainloopFwdSm80ILi8ELi1ELb1EN4cute5tupleIJNS5_1CILi128EEENS7_ILi112EEES8_EEELi128ENS_10bfloat16_tEfNS_4arch4Sm80ELb1ELb0ELb1ELb1ELb0ELb0ELb1ELb1EEENS1_21CollectiveEpilogueFwdINS6_IJS8_S8_S9_EEENS6_IJNS7_ILi1EEESH_SH_EEESB_SD_Li256ELb1ELb1ELb1ELb0EEENS1_36VarlenDynamicPersistentTileSchedulerILi128ELi112ELi256ELi256ELb1ELb1ELb0ELb1ELb1ELb1EEEEEEEEEvNT_6ParamsE:
	.zero		1976


//--------------------- .nv.constant0._ZN7cutlass13device_kernelIN5flash19enable_sm80_to_sm89INS1_16FlashAttnFwdSm80INS1_25CollectiveMainloopFwdSm80ILi8ELi1ELb1EN4cute5tupleIJNS5_1CILi128EEENS7_ILi112EEES8_EEELi128ENS_10bfloat16_tEfNS_4arch4Sm80ELb1ELb0ELb1ELb1ELb0ELb1ELb1ELb1EEENS1_21CollectiveEpilogueFwdINS6_IJS8_S8_S9_EEENS6_IJNS7_ILi1EEESH_SH_EEESB_SD_Li256ELb1ELb1ELb1ELb0EEENS1_36VarlenDynamicPersistentTileSchedulerILi128ELi112ELi256ELi256ELb1ELb1ELb0ELb1ELb1ELb1EEEEEEEEEvNT_6ParamsE --------------------------
	.section	.nv.constant0._ZN7cutlass13device_kernelIN5flash19enable_sm80_to_sm89INS1_16FlashAttnFwdSm80INS1_25CollectiveMainloopFwdSm80ILi8ELi1ELb1EN4cute5tupleIJNS5_1CILi128EEENS7_ILi112EEES8_EEELi128ENS_10bfloat16_tEfNS_4arch4Sm80ELb1ELb0ELb1ELb1ELb0ELb1ELb1ELb1EEENS1_21CollectiveEpilogueFwdINS6_IJS8_S8_S9_EEENS6_IJNS7_ILi1EEESH_SH_EEESB_SD_Li256ELb1ELb1ELb1ELb0EEENS1_36VarlenDynamicPersistentTileSchedulerILi128ELi112ELi256ELi256ELb1ELb1ELb0ELb1ELb1ELb1EEEEEEEEEvNT_6ParamsE,"a",@progbits
	.sectionflags	@""
	.align	4
.nv.constant0._ZN7cutlass13device_kernelIN5flash19enable_sm80_to_sm89INS1_16FlashAttnFwdSm80INS1_25CollectiveMainloopFwdSm80ILi8ELi1ELb1EN4cute5tupleIJNS5_1CILi128EEENS7_ILi112EEES8_EEELi128ENS_10bfloat16_tEfNS_4arch4Sm80ELb1ELb0ELb1ELb1ELb0ELb1ELb1ELb1EEENS1_21CollectiveEpilogueFwdINS6_IJS8_S8_S9_EEENS6_IJNS7_ILi1EEESH_SH_EEESB_SD_Li256ELb1ELb1ELb1ELb0EEENS1_36VarlenDynamicPersistentTileSchedulerILi128ELi112ELi256ELi256ELb1ELb1ELb0ELb1ELb1ELb1EEEEEEEEEvNT_6ParamsE:
	.zero		1976


//--------------------- SYMBOLS --------------------------

	.type		.nv.reservedSmem.offset0,@object
	.size		.nv.reservedSmem.offset0,0x4
